//
// Generated by NVIDIA NVVM Compiler
//
// Compiler Build ID: CL-36424714
// Cuda compilation tools, release 13.0, V13.0.88
// Based on NVVM 20.0.0
//

.version 9.0
.target sm_100
.address_size 64

	// .globl	_Z18conv1_fused_kernelPKfS0_S0_PfPiS2_i
.global .align 4 .b8 precalc_xorwow_matrix[102400];
.global .align 4 .b8 precalc_xorwow_offset_matrix[102400];
.global .align 4 .b8 mrg32k3aM1[2304];
.global .align 4 .b8 mrg32k3aM2[2304];
.global .align 4 .b8 mrg32k3aM1SubSeq[2016];
.global .align 4 .b8 mrg32k3aM2SubSeq[2016];
.global .align 4 .b8 mrg32k3aM1Seq[2304];
.global .align 4 .b8 mrg32k3aM2Seq[2304];
.const .align 8 .b8 __cr_lgamma_table[72];

.visible .entry _Z18conv1_fused_kernelPKfS0_S0_PfPiS2_i(
	.param .u64 .ptr .align 1 _Z18conv1_fused_kernelPKfS0_S0_PfPiS2_i_param_0,
	.param .u64 .ptr .align 1 _Z18conv1_fused_kernelPKfS0_S0_PfPiS2_i_param_1,
	.param .u64 .ptr .align 1 _Z18conv1_fused_kernelPKfS0_S0_PfPiS2_i_param_2,
	.param .u64 .ptr .align 1 _Z18conv1_fused_kernelPKfS0_S0_PfPiS2_i_param_3,
	.param .u64 .ptr .align 1 _Z18conv1_fused_kernelPKfS0_S0_PfPiS2_i_param_4,
	.param .u64 .ptr .align 1 _Z18conv1_fused_kernelPKfS0_S0_PfPiS2_i_param_5,
	.param .u32 _Z18conv1_fused_kernelPKfS0_S0_PfPiS2_i_param_6
)
{
	.reg .pred 	%p<58>;
	.reg .b32 	%r<113>;
	.reg .b32 	%f<134>;
	.reg .b64 	%rd<73>;

	ld.param.u64 	%rd8, [_Z18conv1_fused_kernelPKfS0_S0_PfPiS2_i_param_0];
	ld.param.u64 	%rd3, [_Z18conv1_fused_kernelPKfS0_S0_PfPiS2_i_param_1];
	ld.param.u64 	%rd4, [_Z18conv1_fused_kernelPKfS0_S0_PfPiS2_i_param_2];
	ld.param.u64 	%rd5, [_Z18conv1_fused_kernelPKfS0_S0_PfPiS2_i_param_3];
	ld.param.u32 	%r31, [_Z18conv1_fused_kernelPKfS0_S0_PfPiS2_i_param_6];
	cvta.to.global.u64 	%rd1, %rd8;
	mov.u32 	%r1, %ctaid.z;
	setp.ge.s32 	%p3, %r1, %r31;
	@%p3 bra 	$L__BB0_57;
	mov.u32 	%r2, %ctaid.x;
	mov.u32 	%r32, %ctaid.y;
	mov.u32 	%r33, %ntid.x;
	mov.u32 	%r34, %tid.x;
	mad.lo.s32 	%r3, %r32, %r33, %r34;
	mov.u32 	%r35, %tid.y;
	max.u32 	%r36, %r3, %r35;
	setp.gt.u32 	%p4, %r36, 11;
	@%p4 bra 	$L__BB0_57;
	shl.b32 	%r5, %r3, 1;
	cvta.to.global.u64 	%rd9, %rd4;
	mul.wide.u32 	%rd10, %r2, 4;
	add.s64 	%rd11, %rd9, %rd10;
	ld.global.f32 	%f1, [%rd11];
	mul.lo.s32 	%r6, %r1, 784;
	mul.lo.s32 	%r38, %r2, 25;
	cvta.to.global.u64 	%rd12, %rd3;
	mul.wide.u32 	%rd13, %r38, 4;
	add.s64 	%rd2, %rd12, %rd13;
	mov.f32 	%f108, 0fE0AD78EC;
	mov.b32 	%r107, 0;
	mov.pred 	%p56, -1;
	mov.u32 	%r111, %r107;
	mov.u32 	%r112, %r107;
$L__BB0_3:
	mov.pred 	%p1, %p56;
	add.s32 	%r16, %r5, %r107;
	add.s32 	%r10, %r16, -2;
	shl.b32 	%r11, %r107, 1;
	add.s32 	%r13, %r6, %r10;
	add.s32 	%r12, %r13, -56;
	add.s32 	%r14, %r13, 28;
	add.s32 	%r15, %r16, -1;
	add.s32 	%r17, %r13, 58;
	add.s32 	%r18, %r16, 1;
	add.s32 	%r19, %r13, -53;
	add.s32 	%r20, %r13, 3;
	add.s32 	%r21, %r13, 59;
	add.s32 	%r22, %r16, 2;
	mov.b32 	%r110, 0;
	mov.pred 	%p57, -1;
$L__BB0_4:
	mov.pred 	%p2, %p57;
	shl.b32 	%r40, %r35, 1;
	add.s32 	%r26, %r110, %r40;
	add.s32 	%r27, %r26, -2;
	max.u32 	%r41, %r10, %r27;
	setp.gt.u32 	%p7, %r41, 27;
	mov.f32 	%f110, %f1;
	@%p7 bra 	$L__BB0_6;
	mad.lo.s32 	%r42, %r26, 28, %r12;
	mul.wide.u32 	%rd14, %r42, 4;
	add.s64 	%rd15, %rd1, %rd14;
	ld.global.f32 	%f56, [%rd15];
	ld.global.f32 	%f57, [%rd2];
	fma.rn.f32 	%f110, %f56, %f57, %f1;
$L__BB0_6:
	add.s32 	%r28, %r26, -1;
	max.u32 	%r43, %r10, %r28;
	setp.gt.u32 	%p8, %r43, 27;
	@%p8 bra 	$L__BB0_8;
	mad.lo.s32 	%r44, %r26, 28, %r12;
	add.s32 	%r45, %r44, 28;
	mul.wide.u32 	%rd16, %r45, 4;
	add.s64 	%rd17, %rd1, %rd16;
	ld.global.f32 	%f58, [%rd17];
	ld.global.f32 	%f59, [%rd2+4];
	fma.rn.f32 	%f110, %f58, %f59, %f110;
$L__BB0_8:
	max.u32 	%r46, %r10, %r26;
	setp.gt.u32 	%p9, %r46, 27;
	@%p9 bra 	$L__BB0_10;
	mad.lo.s32 	%r47, %r26, 28, %r13;
	mul.wide.u32 	%rd18, %r47, 4;
	add.s64 	%rd19, %rd1, %rd18;
	ld.global.f32 	%f60, [%rd19];
	ld.global.f32 	%f61, [%rd2+8];
	fma.rn.f32 	%f110, %f60, %f61, %f110;
$L__BB0_10:
	setp.gt.u32 	%p10, %r10, 27;
	setp.gt.u32 	%p11, %r26, 26;
	or.pred  	%p12, %p10, %p11;
	@%p12 bra 	$L__BB0_12;
	mad.lo.s32 	%r48, %r26, 28, %r14;
	mul.wide.u32 	%rd20, %r48, 4;
	add.s64 	%rd21, %rd1, %rd20;
	ld.global.f32 	%f62, [%rd21];
	ld.global.f32 	%f63, [%rd2+12];
	fma.rn.f32 	%f110, %f62, %f63, %f110;
$L__BB0_12:
	setp.gt.u32 	%p14, %r26, 25;
	or.pred  	%p15, %p10, %p14;
	@%p15 bra 	$L__BB0_14;
	mad.lo.s32 	%r49, %r26, 28, %r12;
	add.s32 	%r50, %r49, 112;
	mul.wide.u32 	%rd22, %r50, 4;
	add.s64 	%rd23, %rd1, %rd22;
	ld.global.f32 	%f64, [%rd23];
	ld.global.f32 	%f65, [%rd2+16];
	fma.rn.f32 	%f110, %f64, %f65, %f110;
$L__BB0_14:
	max.u32 	%r51, %r15, %r27;
	setp.gt.u32 	%p16, %r51, 27;
	@%p16 bra 	$L__BB0_16;
	mad.lo.s32 	%r52, %r26, 28, %r12;
	add.s32 	%r53, %r52, 1;
	mul.wide.u32 	%rd24, %r53, 4;
	add.s64 	%rd25, %rd1, %rd24;
	ld.global.f32 	%f66, [%rd25];
	ld.global.f32 	%f67, [%rd2+20];
	fma.rn.f32 	%f110, %f66, %f67, %f110;
$L__BB0_16:
	max.u32 	%r54, %r15, %r28;
	setp.gt.u32 	%p17, %r54, 27;
	@%p17 bra 	$L__BB0_18;
	mad.lo.s32 	%r55, %r26, 28, %r12;
	add.s32 	%r56, %r55, 29;
	mul.wide.u32 	%rd26, %r56, 4;
	add.s64 	%rd27, %rd1, %rd26;
	ld.global.f32 	%f68, [%rd27];
	ld.global.f32 	%f69, [%rd2+24];
	fma.rn.f32 	%f110, %f68, %f69, %f110;
$L__BB0_18:
	max.u32 	%r57, %r15, %r26;
	setp.gt.u32 	%p18, %r57, 27;
	@%p18 bra 	$L__BB0_20;
	mad.lo.s32 	%r58, %r26, 28, %r13;
	add.s32 	%r59, %r58, 1;
	mul.wide.u32 	%rd28, %r59, 4;
	add.s64 	%rd29, %rd1, %rd28;
	ld.global.f32 	%f70, [%rd29];
	ld.global.f32 	%f71, [%rd2+28];
	fma.rn.f32 	%f110, %f70, %f71, %f110;
$L__BB0_20:
	setp.gt.u32 	%p20, %r15, 27;
	or.pred  	%p21, %p20, %p11;
	@%p21 bra 	$L__BB0_22;
	mad.lo.s32 	%r60, %r26, 28, %r12;
	add.s32 	%r61, %r60, 85;
	mul.wide.u32 	%rd30, %r61, 4;
	add.s64 	%rd31, %rd1, %rd30;
	ld.global.f32 	%f72, [%rd31];
	ld.global.f32 	%f73, [%rd2+32];
	fma.rn.f32 	%f110, %f72, %f73, %f110;
$L__BB0_22:
	or.pred  	%p24, %p20, %p14;
	@%p24 bra 	$L__BB0_24;
	mad.lo.s32 	%r62, %r26, 28, %r12;
	add.s32 	%r63, %r62, 113;
	mul.wide.u32 	%rd32, %r63, 4;
	add.s64 	%rd33, %rd1, %rd32;
	ld.global.f32 	%f74, [%rd33];
	ld.global.f32 	%f75, [%rd2+36];
	fma.rn.f32 	%f110, %f74, %f75, %f110;
$L__BB0_24:
	max.u32 	%r64, %r16, %r27;
	setp.gt.u32 	%p25, %r64, 27;
	@%p25 bra 	$L__BB0_26;
	mad.lo.s32 	%r65, %r26, 28, %r12;
	add.s32 	%r66, %r65, 2;
	mul.wide.u32 	%rd34, %r66, 4;
	add.s64 	%rd35, %rd1, %rd34;
	ld.global.f32 	%f76, [%rd35];
	ld.global.f32 	%f77, [%rd2+40];
	fma.rn.f32 	%f110, %f76, %f77, %f110;
$L__BB0_26:
	max.u32 	%r67, %r16, %r28;
	setp.gt.u32 	%p26, %r67, 27;
	@%p26 bra 	$L__BB0_28;
	mad.lo.s32 	%r68, %r26, 28, %r12;
	add.s32 	%r69, %r68, 30;
	mul.wide.u32 	%rd36, %r69, 4;
	add.s64 	%rd37, %rd1, %rd36;
	ld.global.f32 	%f78, [%rd37];
	ld.global.f32 	%f79, [%rd2+44];
	fma.rn.f32 	%f110, %f78, %f79, %f110;
$L__BB0_28:
	max.u32 	%r70, %r16, %r26;
	setp.gt.u32 	%p27, %r70, 27;
	@%p27 bra 	$L__BB0_30;
	mad.lo.s32 	%r71, %r26, 28, %r13;
	add.s32 	%r72, %r71, 2;
	mul.wide.u32 	%rd38, %r72, 4;
	add.s64 	%rd39, %rd1, %rd38;
	ld.global.f32 	%f80, [%rd39];
	ld.global.f32 	%f81, [%rd2+48];
	fma.rn.f32 	%f110, %f80, %f81, %f110;
$L__BB0_30:
	setp.gt.u32 	%p28, %r26, 26;
	setp.gt.u32 	%p29, %r16, 27;
	or.pred  	%p30, %p29, %p28;
	@%p30 bra 	$L__BB0_32;
	mad.lo.s32 	%r73, %r26, 28, %r12;
	add.s32 	%r74, %r73, 86;
	mul.wide.u32 	%rd40, %r74, 4;
	add.s64 	%rd41, %rd1, %rd40;
	ld.global.f32 	%f82, [%rd41];
	ld.global.f32 	%f83, [%rd2+52];
	fma.rn.f32 	%f110, %f82, %f83, %f110;
$L__BB0_32:
	setp.gt.u32 	%p31, %r26, 25;
	or.pred  	%p33, %p29, %p31;
	@%p33 bra 	$L__BB0_34;
	mad.lo.s32 	%r75, %r26, 28, %r17;
	mul.wide.u32 	%rd42, %r75, 4;
	add.s64 	%rd43, %rd1, %rd42;
	ld.global.f32 	%f84, [%rd43];
	ld.global.f32 	%f85, [%rd2+56];
	fma.rn.f32 	%f110, %f84, %f85, %f110;
$L__BB0_34:
	max.u32 	%r76, %r18, %r27;
	setp.gt.u32 	%p34, %r76, 27;
	@%p34 bra 	$L__BB0_36;
	mad.lo.s32 	%r77, %r26, 28, %r19;
	mul.wide.u32 	%rd44, %r77, 4;
	add.s64 	%rd45, %rd1, %rd44;
	ld.global.f32 	%f86, [%rd45];
	ld.global.f32 	%f87, [%rd2+60];
	fma.rn.f32 	%f110, %f86, %f87, %f110;
$L__BB0_36:
	max.u32 	%r78, %r18, %r28;
	setp.gt.u32 	%p35, %r78, 27;
	@%p35 bra 	$L__BB0_38;
	mad.lo.s32 	%r79, %r26, 28, %r12;
	add.s32 	%r80, %r79, 31;
	mul.wide.u32 	%rd46, %r80, 4;
	add.s64 	%rd47, %rd1, %rd46;
	ld.global.f32 	%f88, [%rd47];
	ld.global.f32 	%f89, [%rd2+64];
	fma.rn.f32 	%f110, %f88, %f89, %f110;
$L__BB0_38:
	max.u32 	%r81, %r18, %r26;
	setp.gt.u32 	%p36, %r81, 27;
	@%p36 bra 	$L__BB0_40;
	mad.lo.s32 	%r82, %r26, 28, %r20;
	mul.wide.u32 	%rd48, %r82, 4;
	add.s64 	%rd49, %rd1, %rd48;
	ld.global.f32 	%f90, [%rd49];
	ld.global.f32 	%f91, [%rd2+68];
	fma.rn.f32 	%f110, %f90, %f91, %f110;
$L__BB0_40:
	setp.gt.u32 	%p38, %r18, 27;
	or.pred  	%p39, %p38, %p28;
	@%p39 bra 	$L__BB0_42;
	mad.lo.s32 	%r83, %r26, 28, %r12;
	add.s32 	%r84, %r83, 87;
	mul.wide.u32 	%rd50, %r84, 4;
	add.s64 	%rd51, %rd1, %rd50;
	ld.global.f32 	%f92, [%rd51];
	ld.global.f32 	%f93, [%rd2+72];
	fma.rn.f32 	%f110, %f92, %f93, %f110;
$L__BB0_42:
	or.pred  	%p42, %p38, %p31;
	@%p42 bra 	$L__BB0_44;
	mad.lo.s32 	%r85, %r26, 28, %r21;
	mul.wide.u32 	%rd52, %r85, 4;
	add.s64 	%rd53, %rd1, %rd52;
	ld.global.f32 	%f94, [%rd53];
	ld.global.f32 	%f95, [%rd2+76];
	fma.rn.f32 	%f110, %f94, %f95, %f110;
$L__BB0_44:
	max.u32 	%r86, %r22, %r27;
	setp.gt.u32 	%p43, %r86, 27;
	@%p43 bra 	$L__BB0_46;
	mad.lo.s32 	%r87, %r26, 28, %r12;
	add.s32 	%r88, %r87, 4;
	mul.wide.u32 	%rd54, %r88, 4;
	add.s64 	%rd55, %rd1, %rd54;
	ld.global.f32 	%f96, [%rd55];
	ld.global.f32 	%f97, [%rd2+80];
	fma.rn.f32 	%f110, %f96, %f97, %f110;
$L__BB0_46:
	max.u32 	%r89, %r22, %r28;
	setp.gt.u32 	%p44, %r89, 27;
	@%p44 bra 	$L__BB0_48;
	mad.lo.s32 	%r90, %r26, 28, %r12;
	add.s32 	%r91, %r90, 32;
	mul.wide.u32 	%rd56, %r91, 4;
	add.s64 	%rd57, %rd1, %rd56;
	ld.global.f32 	%f98, [%rd57];
	ld.global.f32 	%f99, [%rd2+84];
	fma.rn.f32 	%f110, %f98, %f99, %f110;
$L__BB0_48:
	max.u32 	%r92, %r22, %r26;
	setp.gt.u32 	%p45, %r92, 27;
	@%p45 bra 	$L__BB0_50;
	mad.lo.s32 	%r93, %r26, 28, %r13;
	add.s32 	%r94, %r93, 4;
	mul.wide.u32 	%rd58, %r94, 4;
	add.s64 	%rd59, %rd1, %rd58;
	ld.global.f32 	%f100, [%rd59];
	ld.global.f32 	%f101, [%rd2+88];
	fma.rn.f32 	%f110, %f100, %f101, %f110;
$L__BB0_50:
	setp.gt.u32 	%p46, %r26, 26;
	setp.gt.u32 	%p47, %r22, 27;
	or.pred  	%p48, %p47, %p46;
	@%p48 bra 	$L__BB0_52;
	mad.lo.s32 	%r95, %r26, 28, %r12;
	add.s32 	%r96, %r95, 88;
	mul.wide.u32 	%rd60, %r96, 4;
	add.s64 	%rd61, %rd1, %rd60;
	ld.global.f32 	%f102, [%rd61];
	ld.global.f32 	%f103, [%rd2+92];
	fma.rn.f32 	%f110, %f102, %f103, %f110;
$L__BB0_52:
	setp.gt.u32 	%p49, %r26, 25;
	or.pred  	%p51, %p47, %p49;
	@%p51 bra 	$L__BB0_54;
	mad.lo.s32 	%r97, %r26, 28, %r12;
	add.s32 	%r98, %r97, 116;
	mul.wide.u32 	%rd62, %r98, 4;
	add.s64 	%rd63, %rd1, %rd62;
	ld.global.f32 	%f104, [%rd63];
	ld.global.f32 	%f105, [%rd2+96];
	fma.rn.f32 	%f110, %f104, %f105, %f110;
$L__BB0_54:
	max.f32 	%f106, %f110, 0f00000000;
	setp.gt.f32 	%p53, %f110, 0f00000000;
	selp.u32 	%r100, 1, 0, %p53;
	setp.gt.f32 	%p54, %f106, %f108;
	add.s32 	%r101, %r11, %r110;
	selp.f32 	%f108, %f106, %f108, %p54;
	selp.b32 	%r112, %r101, %r112, %p54;
	selp.b32 	%r111, %r100, %r111, %p54;
	mov.b32 	%r110, 1;
	mov.pred 	%p57, 0;
	@%p2 bra 	$L__BB0_4;
	mov.b32 	%r107, 1;
	mov.pred 	%p56, 0;
	@%p1 bra 	$L__BB0_3;
	ld.param.u64 	%rd72, [_Z18conv1_fused_kernelPKfS0_S0_PfPiS2_i_param_5];
	ld.param.u64 	%rd71, [_Z18conv1_fused_kernelPKfS0_S0_PfPiS2_i_param_4];
	mul.lo.s32 	%r103, %r2, 144;
	mad.lo.s32 	%r104, %r1, 864, %r103;
	mad.lo.s32 	%r105, %r35, 12, %r104;
	add.s32 	%r106, %r105, %r3;
	cvta.to.global.u64 	%rd64, %rd5;
	mul.wide.u32 	%rd65, %r106, 4;
	add.s64 	%rd66, %rd64, %rd65;
	st.global.f32 	[%rd66], %f108;
	cvta.to.global.u64 	%rd67, %rd71;
	add.s64 	%rd68, %rd67, %rd65;
	st.global.u32 	[%rd68], %r112;
	cvta.to.global.u64 	%rd69, %rd72;
	add.s64 	%rd70, %rd69, %rd65;
	st.global.u32 	[%rd70], %r111;
$L__BB0_57:
	ret;

}
	// .globl	_Z18conv2_fused_kernelPKfS0_S0_PfPiS2_i
.visible .entry _Z18conv2_fused_kernelPKfS0_S0_PfPiS2_i(
	.param .u64 .ptr .align 1 _Z18conv2_fused_kernelPKfS0_S0_PfPiS2_i_param_0,
	.param .u64 .ptr .align 1 _Z18conv2_fused_kernelPKfS0_S0_PfPiS2_i_param_1,
	.param .u64 .ptr .align 1 _Z18conv2_fused_kernelPKfS0_S0_PfPiS2_i_param_2,
	.param .u64 .ptr .align 1 _Z18conv2_fused_kernelPKfS0_S0_PfPiS2_i_param_3,
	.param .u64 .ptr .align 1 _Z18conv2_fused_kernelPKfS0_S0_PfPiS2_i_param_4,
	.param .u64 .ptr .align 1 _Z18conv2_fused_kernelPKfS0_S0_PfPiS2_i_param_5,
	.param .u32 _Z18conv2_fused_kernelPKfS0_S0_PfPiS2_i_param_6
)
{
	.reg .pred 	%p<66>;
	.reg .b32 	%r<189>;
	.reg .b32 	%f<136>;
	.reg .b64 	%rd<71>;

	ld.param.u64 	%rd9, [_Z18conv2_fused_kernelPKfS0_S0_PfPiS2_i_param_0];
	ld.param.u64 	%rd4, [_Z18conv2_fused_kernelPKfS0_S0_PfPiS2_i_param_1];
	ld.param.u64 	%rd5, [_Z18conv2_fused_kernelPKfS0_S0_PfPiS2_i_param_2];
	ld.param.u64 	%rd6, [_Z18conv2_fused_kernelPKfS0_S0_PfPiS2_i_param_3];
	ld.param.u64 	%rd7, [_Z18conv2_fused_kernelPKfS0_S0_PfPiS2_i_param_4];
	ld.param.u64 	%rd8, [_Z18conv2_fused_kernelPKfS0_S0_PfPiS2_i_param_5];
	ld.param.u32 	%r31, [_Z18conv2_fused_kernelPKfS0_S0_PfPiS2_i_param_6];
	cvta.to.global.u64 	%rd1, %rd9;
	mov.u32 	%r1, %ctaid.z;
	setp.ge.s32 	%p6, %r1, %r31;
	@%p6 bra 	$L__BB1_59;
	mov.u32 	%r2, %ctaid.x;
	mov.u32 	%r32, %ctaid.y;
	mov.u32 	%r33, %ntid.x;
	mov.u32 	%r34, %tid.x;
	mad.lo.s32 	%r3, %r32, %r33, %r34;
	mov.u32 	%r4, %tid.y;
	or.b32  	%r35, %r3, %r4;
	and.b32  	%r36, %r35, 268435452;
	setp.ne.s32 	%p7, %r36, 0;
	@%p7 bra 	$L__BB1_59;
	shl.b32 	%r5, %r3, 1;
	cvta.to.global.u64 	%rd10, %rd5;
	mul.wide.u32 	%rd11, %r2, 4;
	add.s64 	%rd12, %rd10, %rd11;
	ld.global.f32 	%f1, [%rd12];
	mad.lo.s32 	%r6, %r1, 864, -24;
	mul.lo.s32 	%r7, %r2, 150;
	cvta.to.global.u64 	%rd2, %rd4;
	mov.f32 	%f109, 0fE0AD78EC;
	mov.b32 	%r182, 0;
	mov.pred 	%p64, -1;
	shl.b32 	%r41, %r4, 1;
	mov.u32 	%r186, %r182;
	mov.u32 	%r187, %r182;
$L__BB1_3:
	mov.pred 	%p1, %p64;
	add.s32 	%r13, %r5, %r182;
	add.s32 	%r11, %r13, -2;
	shl.b32 	%r12, %r182, 1;
	mov.b32 	%r185, 0;
	mov.pred 	%p65, -1;
$L__BB1_4:
	mov.pred 	%p2, %p65;
	setp.lt.u32 	%p10, %r13, 12;
	setp.lt.u32 	%p11, %r11, 12;
	add.s32 	%r42, %r185, %r41;
	add.s32 	%r43, %r42, -2;
	setp.lt.u32 	%p12, %r43, 12;
	and.pred  	%p3, %p11, %p12;
	mul.lo.s32 	%r17, %r42, 12;
	add.s32 	%r44, %r42, -1;
	setp.lt.u32 	%p13, %r44, 12;
	and.pred  	%p4, %p11, %p13;
	add.s32 	%r18, %r17, 12;
	add.s32 	%r19, %r17, 24;
	add.s32 	%r20, %r17, 36;
	add.s32 	%r21, %r17, 48;
	and.pred  	%p5, %p10, %p13;
	mov.b32 	%r188, 0;
	not.pred 	%p14, %p3;
	not.pred 	%p15, %p4;
	not.pred 	%p33, %p5;
	mov.f32 	%f111, %f1;
$L__BB1_5:
	mad.lo.s32 	%r45, %r188, 144, %r6;
	mad.lo.s32 	%r46, %r188, 25, %r7;
	add.s32 	%r23, %r45, %r11;
	mul.wide.u32 	%rd13, %r46, 4;
	add.s64 	%rd3, %rd2, %rd13;
	@%p14 bra 	$L__BB1_7;
	add.s32 	%r47, %r23, %r17;
	mul.wide.u32 	%rd14, %r47, 4;
	add.s64 	%rd15, %rd1, %rd14;
	ld.global.f32 	%f57, [%rd15];
	ld.global.f32 	%f58, [%rd3];
	fma.rn.f32 	%f111, %f57, %f58, %f111;
$L__BB1_7:
	@%p15 bra 	$L__BB1_9;
	add.s32 	%r48, %r23, %r18;
	mul.wide.u32 	%rd16, %r48, 4;
	add.s64 	%rd17, %rd1, %rd16;
	ld.global.f32 	%f59, [%rd17];
	ld.global.f32 	%f60, [%rd3+4];
	fma.rn.f32 	%f111, %f59, %f60, %f111;
$L__BB1_9:
	max.u32 	%r52, %r11, %r42;
	setp.gt.u32 	%p16, %r52, 11;
	@%p16 bra 	$L__BB1_11;
	add.s32 	%r53, %r23, %r19;
	mul.wide.u32 	%rd18, %r53, 4;
	add.s64 	%rd19, %rd1, %rd18;
	ld.global.f32 	%f61, [%rd19];
	ld.global.f32 	%f62, [%rd3+8];
	fma.rn.f32 	%f111, %f61, %f62, %f111;
$L__BB1_11:
	setp.gt.u32 	%p17, %r11, 11;
	setp.gt.u32 	%p18, %r42, 10;
	or.pred  	%p19, %p17, %p18;
	@%p19 bra 	$L__BB1_13;
	add.s32 	%r57, %r23, %r20;
	mul.wide.u32 	%rd20, %r57, 4;
	add.s64 	%rd21, %rd1, %rd20;
	ld.global.f32 	%f63, [%rd21];
	ld.global.f32 	%f64, [%rd3+12];
	fma.rn.f32 	%f111, %f63, %f64, %f111;
$L__BB1_13:
	setp.gt.u32 	%p20, %r11, 11;
	setp.gt.u32 	%p21, %r42, 9;
	or.pred  	%p22, %p20, %p21;
	@%p22 bra 	$L__BB1_15;
	add.s32 	%r61, %r23, %r21;
	mul.wide.u32 	%rd22, %r61, 4;
	add.s64 	%rd23, %rd1, %rd22;
	ld.global.f32 	%f65, [%rd23];
	ld.global.f32 	%f66, [%rd3+16];
	fma.rn.f32 	%f111, %f65, %f66, %f111;
$L__BB1_15:
	add.s32 	%r24, %r23, 1;
	add.s32 	%r62, %r11, 1;
	add.s32 	%r66, %r42, -2;
	max.u32 	%r67, %r62, %r66;
	setp.gt.u32 	%p23, %r67, 11;
	@%p23 bra 	$L__BB1_17;
	add.s32 	%r68, %r24, %r17;
	mul.wide.u32 	%rd24, %r68, 4;
	add.s64 	%rd25, %rd1, %rd24;
	ld.global.f32 	%f67, [%rd25];
	ld.global.f32 	%f68, [%rd3+20];
	fma.rn.f32 	%f111, %f67, %f68, %f111;
$L__BB1_17:
	add.s32 	%r69, %r11, 1;
	add.s32 	%r73, %r42, -1;
	max.u32 	%r74, %r69, %r73;
	setp.gt.u32 	%p24, %r74, 11;
	@%p24 bra 	$L__BB1_19;
	add.s32 	%r75, %r24, %r18;
	mul.wide.u32 	%rd26, %r75, 4;
	add.s64 	%rd27, %rd1, %rd26;
	ld.global.f32 	%f69, [%rd27];
	ld.global.f32 	%f70, [%rd3+24];
	fma.rn.f32 	%f111, %f69, %f70, %f111;
$L__BB1_19:
	add.s32 	%r76, %r11, 1;
	max.u32 	%r80, %r76, %r42;
	setp.gt.u32 	%p25, %r80, 11;
	@%p25 bra 	$L__BB1_21;
	add.s32 	%r81, %r24, %r19;
	mul.wide.u32 	%rd28, %r81, 4;
	add.s64 	%rd29, %rd1, %rd28;
	ld.global.f32 	%f71, [%rd29];
	ld.global.f32 	%f72, [%rd3+28];
	fma.rn.f32 	%f111, %f71, %f72, %f111;
$L__BB1_21:
	add.s32 	%r82, %r11, 1;
	setp.gt.u32 	%p26, %r82, 11;
	setp.gt.u32 	%p27, %r42, 10;
	or.pred  	%p28, %p26, %p27;
	@%p28 bra 	$L__BB1_23;
	add.s32 	%r86, %r24, %r20;
	mul.wide.u32 	%rd30, %r86, 4;
	add.s64 	%rd31, %rd1, %rd30;
	ld.global.f32 	%f73, [%rd31];
	ld.global.f32 	%f74, [%rd3+32];
	fma.rn.f32 	%f111, %f73, %f74, %f111;
$L__BB1_23:
	add.s32 	%r87, %r11, 1;
	setp.gt.u32 	%p29, %r87, 11;
	setp.gt.u32 	%p30, %r42, 9;
	or.pred  	%p31, %p29, %p30;
	@%p31 bra 	$L__BB1_25;
	add.s32 	%r91, %r24, %r21;
	mul.wide.u32 	%rd32, %r91, 4;
	add.s64 	%rd33, %rd1, %rd32;
	ld.global.f32 	%f75, [%rd33];
	ld.global.f32 	%f76, [%rd3+36];
	fma.rn.f32 	%f111, %f75, %f76, %f111;
$L__BB1_25:
	add.s32 	%r25, %r23, 2;
	add.s32 	%r95, %r42, -2;
	max.u32 	%r96, %r13, %r95;
	setp.gt.u32 	%p32, %r96, 11;
	@%p32 bra 	$L__BB1_27;
	add.s32 	%r97, %r25, %r17;
	mul.wide.u32 	%rd34, %r97, 4;
	add.s64 	%rd35, %rd1, %rd34;
	ld.global.f32 	%f77, [%rd35];
	ld.global.f32 	%f78, [%rd3+40];
	fma.rn.f32 	%f111, %f77, %f78, %f111;
$L__BB1_27:
	@%p33 bra 	$L__BB1_29;
	add.s32 	%r98, %r25, %r18;
	mul.wide.u32 	%rd36, %r98, 4;
	add.s64 	%rd37, %rd1, %rd36;
	ld.global.f32 	%f79, [%rd37];
	ld.global.f32 	%f80, [%rd3+44];
	fma.rn.f32 	%f111, %f79, %f80, %f111;
$L__BB1_29:
	max.u32 	%r102, %r13, %r42;
	setp.gt.u32 	%p34, %r102, 11;
	@%p34 bra 	$L__BB1_31;
	add.s32 	%r103, %r25, %r19;
	mul.wide.u32 	%rd38, %r103, 4;
	add.s64 	%rd39, %rd1, %rd38;
	ld.global.f32 	%f81, [%rd39];
	ld.global.f32 	%f82, [%rd3+48];
	fma.rn.f32 	%f111, %f81, %f82, %f111;
$L__BB1_31:
	setp.gt.u32 	%p35, %r13, 11;
	setp.gt.u32 	%p36, %r42, 10;
	or.pred  	%p37, %p35, %p36;
	@%p37 bra 	$L__BB1_33;
	add.s32 	%r107, %r25, %r20;
	mul.wide.u32 	%rd40, %r107, 4;
	add.s64 	%rd41, %rd1, %rd40;
	ld.global.f32 	%f83, [%rd41];
	ld.global.f32 	%f84, [%rd3+52];
	fma.rn.f32 	%f111, %f83, %f84, %f111;
$L__BB1_33:
	setp.gt.u32 	%p38, %r13, 11;
	setp.gt.u32 	%p39, %r42, 9;
	or.pred  	%p40, %p38, %p39;
	@%p40 bra 	$L__BB1_35;
	add.s32 	%r111, %r25, %r21;
	mul.wide.u32 	%rd42, %r111, 4;
	add.s64 	%rd43, %rd1, %rd42;
	ld.global.f32 	%f85, [%rd43];
	ld.global.f32 	%f86, [%rd3+56];
	fma.rn.f32 	%f111, %f85, %f86, %f111;
$L__BB1_35:
	add.s32 	%r26, %r23, 3;
	add.s32 	%r112, %r11, 3;
	add.s32 	%r116, %r42, -2;
	max.u32 	%r117, %r112, %r116;
	setp.gt.u32 	%p41, %r117, 11;
	@%p41 bra 	$L__BB1_37;
	add.s32 	%r118, %r26, %r17;
	mul.wide.u32 	%rd44, %r118, 4;
	add.s64 	%rd45, %rd1, %rd44;
	ld.global.f32 	%f87, [%rd45];
	ld.global.f32 	%f88, [%rd3+60];
	fma.rn.f32 	%f111, %f87, %f88, %f111;
$L__BB1_37:
	add.s32 	%r119, %r11, 3;
	add.s32 	%r123, %r42, -1;
	max.u32 	%r124, %r119, %r123;
	setp.gt.u32 	%p42, %r124, 11;
	@%p42 bra 	$L__BB1_39;
	add.s32 	%r125, %r26, %r18;
	mul.wide.u32 	%rd46, %r125, 4;
	add.s64 	%rd47, %rd1, %rd46;
	ld.global.f32 	%f89, [%rd47];
	ld.global.f32 	%f90, [%rd3+64];
	fma.rn.f32 	%f111, %f89, %f90, %f111;
$L__BB1_39:
	add.s32 	%r126, %r11, 3;
	max.u32 	%r130, %r126, %r42;
	setp.gt.u32 	%p43, %r130, 11;
	@%p43 bra 	$L__BB1_41;
	add.s32 	%r131, %r26, %r19;
	mul.wide.u32 	%rd48, %r131, 4;
	add.s64 	%rd49, %rd1, %rd48;
	ld.global.f32 	%f91, [%rd49];
	ld.global.f32 	%f92, [%rd3+68];
	fma.rn.f32 	%f111, %f91, %f92, %f111;
$L__BB1_41:
	add.s32 	%r132, %r11, 3;
	setp.gt.u32 	%p44, %r132, 11;
	setp.gt.u32 	%p45, %r42, 10;
	or.pred  	%p46, %p44, %p45;
	@%p46 bra 	$L__BB1_43;
	add.s32 	%r136, %r26, %r20;
	mul.wide.u32 	%rd50, %r136, 4;
	add.s64 	%rd51, %rd1, %rd50;
	ld.global.f32 	%f93, [%rd51];
	ld.global.f32 	%f94, [%rd3+72];
	fma.rn.f32 	%f111, %f93, %f94, %f111;
$L__BB1_43:
	add.s32 	%r137, %r11, 3;
	setp.gt.u32 	%p47, %r137, 11;
	setp.gt.u32 	%p48, %r42, 9;
	or.pred  	%p49, %p47, %p48;
	@%p49 bra 	$L__BB1_45;
	add.s32 	%r141, %r26, %r21;
	mul.wide.u32 	%rd52, %r141, 4;
	add.s64 	%rd53, %rd1, %rd52;
	ld.global.f32 	%f95, [%rd53];
	ld.global.f32 	%f96, [%rd3+76];
	fma.rn.f32 	%f111, %f95, %f96, %f111;
$L__BB1_45:
	add.s32 	%r27, %r23, 4;
	add.s32 	%r142, %r11, 4;
	add.s32 	%r146, %r42, -2;
	max.u32 	%r147, %r142, %r146;
	setp.gt.u32 	%p50, %r147, 11;
	@%p50 bra 	$L__BB1_47;
	add.s32 	%r148, %r27, %r17;
	mul.wide.u32 	%rd54, %r148, 4;
	add.s64 	%rd55, %rd1, %rd54;
	ld.global.f32 	%f97, [%rd55];
	ld.global.f32 	%f98, [%rd3+80];
	fma.rn.f32 	%f111, %f97, %f98, %f111;
$L__BB1_47:
	add.s32 	%r149, %r11, 4;
	add.s32 	%r153, %r42, -1;
	max.u32 	%r154, %r149, %r153;
	setp.gt.u32 	%p51, %r154, 11;
	@%p51 bra 	$L__BB1_49;
	add.s32 	%r155, %r27, %r18;
	mul.wide.u32 	%rd56, %r155, 4;
	add.s64 	%rd57, %rd1, %rd56;
	ld.global.f32 	%f99, [%rd57];
	ld.global.f32 	%f100, [%rd3+84];
	fma.rn.f32 	%f111, %f99, %f100, %f111;
$L__BB1_49:
	add.s32 	%r156, %r11, 4;
	max.u32 	%r160, %r156, %r42;
	setp.gt.u32 	%p52, %r160, 11;
	@%p52 bra 	$L__BB1_51;
	add.s32 	%r161, %r27, %r19;
	mul.wide.u32 	%rd58, %r161, 4;
	add.s64 	%rd59, %rd1, %rd58;
	ld.global.f32 	%f101, [%rd59];
	ld.global.f32 	%f102, [%rd3+88];
	fma.rn.f32 	%f111, %f101, %f102, %f111;
$L__BB1_51:
	add.s32 	%r162, %r11, 4;
	setp.gt.u32 	%p53, %r162, 11;
	setp.gt.u32 	%p54, %r42, 10;
	or.pred  	%p55, %p53, %p54;
	@%p55 bra 	$L__BB1_53;
	add.s32 	%r166, %r27, %r20;
	mul.wide.u32 	%rd60, %r166, 4;
	add.s64 	%rd61, %rd1, %rd60;
	ld.global.f32 	%f103, [%rd61];
	ld.global.f32 	%f104, [%rd3+92];
	fma.rn.f32 	%f111, %f103, %f104, %f111;
$L__BB1_53:
	add.s32 	%r167, %r11, 4;
	setp.gt.u32 	%p56, %r167, 11;
	setp.gt.u32 	%p57, %r42, 9;
	or.pred  	%p58, %p56, %p57;
	@%p58 bra 	$L__BB1_55;
	add.s32 	%r171, %r27, %r21;
	mul.wide.u32 	%rd62, %r171, 4;
	add.s64 	%rd63, %rd1, %rd62;
	ld.global.f32 	%f105, [%rd63];
	ld.global.f32 	%f106, [%rd3+96];
	fma.rn.f32 	%f111, %f105, %f106, %f111;
$L__BB1_55:
	add.s32 	%r188, %r188, 1;
	setp.ne.s32 	%p59, %r188, 6;
	@%p59 bra 	$L__BB1_5;
	max.f32 	%f107, %f111, 0f00000000;
	setp.gt.f32 	%p61, %f111, 0f00000000;
	selp.u32 	%r173, 1, 0, %p61;
	setp.gt.f32 	%p62, %f107, %f109;
	add.s32 	%r174, %r12, %r185;
	selp.f32 	%f109, %f107, %f109, %p62;
	selp.b32 	%r187, %r174, %r187, %p62;
	selp.b32 	%r186, %r173, %r186, %p62;
	mov.b32 	%r185, 1;
	mov.pred 	%p65, 0;
	@%p2 bra 	$L__BB1_4;
	mov.b32 	%r182, 1;
	mov.pred 	%p64, 0;
	@%p1 bra 	$L__BB1_3;
	shl.b32 	%r176, %r1, 8;
	shl.b32 	%r177, %r2, 4;
	add.s32 	%r178, %r176, %r177;
	shl.b32 	%r179, %r4, 2;
	add.s32 	%r180, %r178, %r179;
	add.s32 	%r181, %r180, %r3;
	cvta.to.global.u64 	%rd64, %rd6;
	mul.wide.u32 	%rd65, %r181, 4;
	add.s64 	%rd66, %rd64, %rd65;
	st.global.f32 	[%rd66], %f109;
	cvta.to.global.u64 	%rd67, %rd7;
	add.s64 	%rd68, %rd67, %rd65;
	st.global.u32 	[%rd68], %r187;
	cvta.to.global.u64 	%rd69, %rd8;
	add.s64 	%rd70, %rd69, %rd65;
	st.global.u32 	[%rd70], %r186;
$L__BB1_59:
	ret;

}
	// .globl	_Z17fc_forward_kernelPKfS0_S0_Pfiib
.visible .entry _Z17fc_forward_kernelPKfS0_S0_Pfiib(
	.param .u64 .ptr .align 1 _Z17fc_forward_kernelPKfS0_S0_Pfiib_param_0,
	.param .u64 .ptr .align 1 _Z17fc_forward_kernelPKfS0_S0_Pfiib_param_1,
	.param .u64 .ptr .align 1 _Z17fc_forward_kernelPKfS0_S0_Pfiib_param_2,
	.param .u64 .ptr .align 1 _Z17fc_forward_kernelPKfS0_S0_Pfiib_param_3,
	.param .u32 _Z17fc_forward_kernelPKfS0_S0_Pfiib_param_4,
	.param .u32 _Z17fc_forward_kernelPKfS0_S0_Pfiib_param_5,
	.param .u8 _Z17fc_forward_kernelPKfS0_S0_Pfiib_param_6
)
{
	.reg .pred 	%p<12>;
	.reg .b16 	%rs<2>;
	.reg .b32 	%r<35>;
	.reg .b32 	%f<112>;
	.reg .b64 	%rd<61>;

	ld.param.u64 	%rd17, [_Z17fc_forward_kernelPKfS0_S0_Pfiib_param_0];
	ld.param.u64 	%rd18, [_Z17fc_forward_kernelPKfS0_S0_Pfiib_param_1];
	ld.param.u64 	%rd15, [_Z17fc_forward_kernelPKfS0_S0_Pfiib_param_2];
	ld.param.u64 	%rd16, [_Z17fc_forward_kernelPKfS0_S0_Pfiib_param_3];
	ld.param.u32 	%r20, [_Z17fc_forward_kernelPKfS0_S0_Pfiib_param_4];
	ld.param.u32 	%r21, [_Z17fc_forward_kernelPKfS0_S0_Pfiib_param_5];
	ld.param.s8 	%rs1, [_Z17fc_forward_kernelPKfS0_S0_Pfiib_param_6];
	cvta.to.global.u64 	%rd1, %rd18;
	cvta.to.global.u64 	%rd2, %rd17;
	mov.u32 	%r1, %ctaid.x;
	mov.u32 	%r2, %tid.x;
	setp.ge.s32 	%p1, %r2, %r21;
	@%p1 bra 	$L__BB2_15;
	cvta.to.global.u64 	%rd19, %rd15;
	mul.wide.u32 	%rd20, %r2, 4;
	add.s64 	%rd21, %rd19, %rd20;
	ld.global.f32 	%f111, [%rd21];
	setp.lt.s32 	%p2, %r20, 1;
	@%p2 bra 	$L__BB2_14;
	mul.lo.s32 	%r3, %r20, %r1;
	mul.lo.s32 	%r4, %r20, %r2;
	and.b32  	%r5, %r20, 15;
	setp.lt.u32 	%p3, %r20, 16;
	mov.b32 	%r32, 0;
	@%p3 bra 	$L__BB2_5;
	and.b32  	%r32, %r20, 2147483632;
	neg.s32 	%r30, %r32;
	mul.wide.u32 	%rd22, %r3, 4;
	add.s64 	%rd23, %rd22, %rd2;
	add.s64 	%rd58, %rd23, 32;
	mul.wide.u32 	%rd24, %r4, 4;
	add.s64 	%rd25, %rd24, %rd1;
	add.s64 	%rd57, %rd25, 32;
$L__BB2_4:
	.pragma "nounroll";
	ld.global.f32 	%f16, [%rd58+-32];
	ld.global.f32 	%f17, [%rd57+-32];
	fma.rn.f32 	%f18, %f16, %f17, %f111;
	ld.global.f32 	%f19, [%rd58+-28];
	ld.global.f32 	%f20, [%rd57+-28];
	fma.rn.f32 	%f21, %f19, %f20, %f18;
	ld.global.f32 	%f22, [%rd58+-24];
	ld.global.f32 	%f23, [%rd57+-24];
	fma.rn.f32 	%f24, %f22, %f23, %f21;
	ld.global.f32 	%f25, [%rd58+-20];
	ld.global.f32 	%f26, [%rd57+-20];
	fma.rn.f32 	%f27, %f25, %f26, %f24;
	ld.global.f32 	%f28, [%rd58+-16];
	ld.global.f32 	%f29, [%rd57+-16];
	fma.rn.f32 	%f30, %f28, %f29, %f27;
	ld.global.f32 	%f31, [%rd58+-12];
	ld.global.f32 	%f32, [%rd57+-12];
	fma.rn.f32 	%f33, %f31, %f32, %f30;
	ld.global.f32 	%f34, [%rd58+-8];
	ld.global.f32 	%f35, [%rd57+-8];
	fma.rn.f32 	%f36, %f34, %f35, %f33;
	ld.global.f32 	%f37, [%rd58+-4];
	ld.global.f32 	%f38, [%rd57+-4];
	fma.rn.f32 	%f39, %f37, %f38, %f36;
	ld.global.f32 	%f40, [%rd58];
	ld.global.f32 	%f41, [%rd57];
	fma.rn.f32 	%f42, %f40, %f41, %f39;
	ld.global.f32 	%f43, [%rd58+4];
	ld.global.f32 	%f44, [%rd57+4];
	fma.rn.f32 	%f45, %f43, %f44, %f42;
	ld.global.f32 	%f46, [%rd58+8];
	ld.global.f32 	%f47, [%rd57+8];
	fma.rn.f32 	%f48, %f46, %f47, %f45;
	ld.global.f32 	%f49, [%rd58+12];
	ld.global.f32 	%f50, [%rd57+12];
	fma.rn.f32 	%f51, %f49, %f50, %f48;
	ld.global.f32 	%f52, [%rd58+16];
	ld.global.f32 	%f53, [%rd57+16];
	fma.rn.f32 	%f54, %f52, %f53, %f51;
	ld.global.f32 	%f55, [%rd58+20];
	ld.global.f32 	%f56, [%rd57+20];
	fma.rn.f32 	%f57, %f55, %f56, %f54;
	ld.global.f32 	%f58, [%rd58+24];
	ld.global.f32 	%f59, [%rd57+24];
	fma.rn.f32 	%f60, %f58, %f59, %f57;
	ld.global.f32 	%f61, [%rd58+28];
	ld.global.f32 	%f62, [%rd57+28];
	fma.rn.f32 	%f111, %f61, %f62, %f60;
	add.s32 	%r30, %r30, 16;
	add.s64 	%rd58, %rd58, 64;
	add.s64 	%rd57, %rd57, 64;
	setp.ne.s32 	%p4, %r30, 0;
	@%p4 bra 	$L__BB2_4;
$L__BB2_5:
	setp.eq.s32 	%p5, %r5, 0;
	@%p5 bra 	$L__BB2_14;
	and.b32  	%r11, %r20, 7;
	setp.lt.u32 	%p6, %r5, 8;
	@%p6 bra 	$L__BB2_8;
	add.s32 	%r23, %r32, %r3;
	mul.wide.u32 	%rd26, %r23, 4;
	add.s64 	%rd27, %rd2, %rd26;
	ld.global.f32 	%f64, [%rd27];
	add.s32 	%r24, %r32, %r4;
	mul.wide.u32 	%rd28, %r24, 4;
	add.s64 	%rd29, %rd1, %rd28;
	ld.global.f32 	%f65, [%rd29];
	fma.rn.f32 	%f66, %f64, %f65, %f111;
	cvt.u64.u32 	%rd30, %r3;
	cvt.u64.u32 	%rd31, %r32;
	add.s64 	%rd32, %rd31, %rd30;
	shl.b64 	%rd33, %rd32, 2;
	add.s64 	%rd34, %rd2, %rd33;
	ld.global.f32 	%f67, [%rd34+4];
	cvt.u64.u32 	%rd35, %r4;
	add.s64 	%rd36, %rd31, %rd35;
	shl.b64 	%rd37, %rd36, 2;
	add.s64 	%rd38, %rd1, %rd37;
	ld.global.f32 	%f68, [%rd38+4];
	fma.rn.f32 	%f69, %f67, %f68, %f66;
	ld.global.f32 	%f70, [%rd34+8];
	ld.global.f32 	%f71, [%rd38+8];
	fma.rn.f32 	%f72, %f70, %f71, %f69;
	ld.global.f32 	%f73, [%rd34+12];
	ld.global.f32 	%f74, [%rd38+12];
	fma.rn.f32 	%f75, %f73, %f74, %f72;
	ld.global.f32 	%f76, [%rd34+16];
	ld.global.f32 	%f77, [%rd38+16];
	fma.rn.f32 	%f78, %f76, %f77, %f75;
	ld.global.f32 	%f79, [%rd34+20];
	ld.global.f32 	%f80, [%rd38+20];
	fma.rn.f32 	%f81, %f79, %f80, %f78;
	ld.global.f32 	%f82, [%rd34+24];
	ld.global.f32 	%f83, [%rd38+24];
	fma.rn.f32 	%f84, %f82, %f83, %f81;
	ld.global.f32 	%f85, [%rd34+28];
	ld.global.f32 	%f86, [%rd38+28];
	fma.rn.f32 	%f111, %f85, %f86, %f84;
	add.s32 	%r32, %r32, 8;
$L__BB2_8:
	setp.eq.s32 	%p7, %r11, 0;
	@%p7 bra 	$L__BB2_14;
	and.b32  	%r14, %r20, 3;
	setp.lt.u32 	%p8, %r11, 4;
	@%p8 bra 	$L__BB2_11;
	add.s32 	%r25, %r32, %r3;
	mul.wide.u32 	%rd39, %r25, 4;
	add.s64 	%rd40, %rd2, %rd39;
	ld.global.f32 	%f88, [%rd40];
	add.s32 	%r26, %r32, %r4;
	mul.wide.u32 	%rd41, %r26, 4;
	add.s64 	%rd42, %rd1, %rd41;
	ld.global.f32 	%f89, [%rd42];
	fma.rn.f32 	%f90, %f88, %f89, %f111;
	cvt.u64.u32 	%rd43, %r3;
	cvt.u64.u32 	%rd44, %r32;
	add.s64 	%rd45, %rd44, %rd43;
	shl.b64 	%rd46, %rd45, 2;
	add.s64 	%rd47, %rd2, %rd46;
	ld.global.f32 	%f91, [%rd47+4];
	cvt.u64.u32 	%rd48, %r4;
	add.s64 	%rd49, %rd44, %rd48;
	shl.b64 	%rd50, %rd49, 2;
	add.s64 	%rd51, %rd1, %rd50;
	ld.global.f32 	%f92, [%rd51+4];
	fma.rn.f32 	%f93, %f91, %f92, %f90;
	ld.global.f32 	%f94, [%rd47+8];
	ld.global.f32 	%f95, [%rd51+8];
	fma.rn.f32 	%f96, %f94, %f95, %f93;
	ld.global.f32 	%f97, [%rd47+12];
	ld.global.f32 	%f98, [%rd51+12];
	fma.rn.f32 	%f111, %f97, %f98, %f96;
	add.s32 	%r32, %r32, 4;
$L__BB2_11:
	setp.eq.s32 	%p9, %r14, 0;
	@%p9 bra 	$L__BB2_14;
	add.s32 	%r27, %r32, %r4;
	mul.wide.u32 	%rd52, %r27, 4;
	add.s64 	%rd60, %rd1, %rd52;
	add.s32 	%r28, %r32, %r3;
	mul.wide.u32 	%rd53, %r28, 4;
	add.s64 	%rd59, %rd2, %rd53;
	neg.s32 	%r34, %r14;
$L__BB2_13:
	.pragma "nounroll";
	ld.global.f32 	%f99, [%rd59];
	ld.global.f32 	%f100, [%rd60];
	fma.rn.f32 	%f111, %f99, %f100, %f111;
	add.s64 	%rd60, %rd60, 4;
	add.s64 	%rd59, %rd59, 4;
	add.s32 	%r34, %r34, 1;
	setp.ne.s32 	%p10, %r34, 0;
	@%p10 bra 	$L__BB2_13;
$L__BB2_14:
	setp.eq.s16 	%p11, %rs1, 0;
	max.f32 	%f101, %f111, 0f00000000;
	selp.f32 	%f102, %f111, %f101, %p11;
	mad.lo.s32 	%r29, %r21, %r1, %r2;
	cvta.to.global.u64 	%rd54, %rd16;
	mul.wide.u32 	%rd55, %r29, 4;
	add.s64 	%rd56, %rd54, %rd55;
	st.global.f32 	[%rd56], %f102;
$L__BB2_15:
	ret;

}
	// .globl	_Z19softmax_loss_kernelPKfPKiPfS3_ii
.visible .entry _Z19softmax_loss_kernelPKfPKiPfS3_ii(
	.param .u64 .ptr .align 1 _Z19softmax_loss_kernelPKfPKiPfS3_ii_param_0,
	.param .u64 .ptr .align 1 _Z19softmax_loss_kernelPKfPKiPfS3_ii_param_1,
	.param .u64 .ptr .align 1 _Z19softmax_loss_kernelPKfPKiPfS3_ii_param_2,
	.param .u64 .ptr .align 1 _Z19softmax_loss_kernelPKfPKiPfS3_ii_param_3,
	.param .u32 _Z19softmax_loss_kernelPKfPKiPfS3_ii_param_4,
	.param .u32 _Z19softmax_loss_kernelPKfPKiPfS3_ii_param_5
)
{
	.reg .pred 	%p<61>;
	.reg .b32 	%r<113>;
	.reg .b32 	%f<393>;
	.reg .b64 	%rd<97>;

	ld.param.u64 	%rd24, [_Z19softmax_loss_kernelPKfPKiPfS3_ii_param_0];
	ld.param.u64 	%rd22, [_Z19softmax_loss_kernelPKfPKiPfS3_ii_param_1];
	ld.param.u64 	%rd23, [_Z19softmax_loss_kernelPKfPKiPfS3_ii_param_2];
	ld.param.u64 	%rd25, [_Z19softmax_loss_kernelPKfPKiPfS3_ii_param_3];
	ld.param.u32 	%r47, [_Z19softmax_loss_kernelPKfPKiPfS3_ii_param_4];
	ld.param.u32 	%r46, [_Z19softmax_loss_kernelPKfPKiPfS3_ii_param_5];
	cvta.to.global.u64 	%rd1, %rd25;
	cvta.to.global.u64 	%rd2, %rd24;
	mov.u32 	%r1, %ctaid.x;
	setp.ge.s32 	%p1, %r1, %r47;
	@%p1 bra 	$L__BB3_40;
	setp.lt.s32 	%p2, %r46, 1;
	mov.f32 	%f383, 0fE0AD78EC;
	@%p2 bra 	$L__BB3_14;
	mul.lo.s32 	%r2, %r46, %r1;
	and.b32  	%r3, %r46, 15;
	setp.lt.u32 	%p3, %r46, 16;
	mov.f32 	%f383, 0fE0AD78EC;
	mov.b32 	%r99, 0;
	@%p3 bra 	$L__BB3_5;
	and.b32  	%r99, %r46, 2147483632;
	neg.s32 	%r103, %r99;
	mul.wide.u32 	%rd26, %r2, 4;
	add.s64 	%rd27, %rd26, %rd2;
	add.s64 	%rd92, %rd27, 32;
	mov.f32 	%f383, 0fE0AD78EC;
$L__BB3_4:
	.pragma "nounroll";
	ld.global.f32 	%f30, [%rd92+-32];
	setp.gt.f32 	%p4, %f30, %f383;
	selp.f32 	%f31, %f30, %f383, %p4;
	ld.global.f32 	%f32, [%rd92+-28];
	setp.gt.f32 	%p5, %f32, %f31;
	selp.f32 	%f33, %f32, %f31, %p5;
	ld.global.f32 	%f34, [%rd92+-24];
	setp.gt.f32 	%p6, %f34, %f33;
	selp.f32 	%f35, %f34, %f33, %p6;
	ld.global.f32 	%f36, [%rd92+-20];
	setp.gt.f32 	%p7, %f36, %f35;
	selp.f32 	%f37, %f36, %f35, %p7;
	ld.global.f32 	%f38, [%rd92+-16];
	setp.gt.f32 	%p8, %f38, %f37;
	selp.f32 	%f39, %f38, %f37, %p8;
	ld.global.f32 	%f40, [%rd92+-12];
	setp.gt.f32 	%p9, %f40, %f39;
	selp.f32 	%f41, %f40, %f39, %p9;
	ld.global.f32 	%f42, [%rd92+-8];
	setp.gt.f32 	%p10, %f42, %f41;
	selp.f32 	%f43, %f42, %f41, %p10;
	ld.global.f32 	%f44, [%rd92+-4];
	setp.gt.f32 	%p11, %f44, %f43;
	selp.f32 	%f45, %f44, %f43, %p11;
	ld.global.f32 	%f46, [%rd92];
	setp.gt.f32 	%p12, %f46, %f45;
	selp.f32 	%f47, %f46, %f45, %p12;
	ld.global.f32 	%f48, [%rd92+4];
	setp.gt.f32 	%p13, %f48, %f47;
	selp.f32 	%f49, %f48, %f47, %p13;
	ld.global.f32 	%f50, [%rd92+8];
	setp.gt.f32 	%p14, %f50, %f49;
	selp.f32 	%f51, %f50, %f49, %p14;
	ld.global.f32 	%f52, [%rd92+12];
	setp.gt.f32 	%p15, %f52, %f51;
	selp.f32 	%f53, %f52, %f51, %p15;
	ld.global.f32 	%f54, [%rd92+16];
	setp.gt.f32 	%p16, %f54, %f53;
	selp.f32 	%f55, %f54, %f53, %p16;
	ld.global.f32 	%f56, [%rd92+20];
	setp.gt.f32 	%p17, %f56, %f55;
	selp.f32 	%f57, %f56, %f55, %p17;
	ld.global.f32 	%f58, [%rd92+24];
	setp.gt.f32 	%p18, %f58, %f57;
	selp.f32 	%f59, %f58, %f57, %p18;
	ld.global.f32 	%f60, [%rd92+28];
	setp.gt.f32 	%p19, %f60, %f59;
	selp.f32 	%f383, %f60, %f59, %p19;
	add.s32 	%r103, %r103, 16;
	add.s64 	%rd92, %rd92, 64;
	setp.eq.s32 	%p20, %r103, 0;
	@%p20 bra 	$L__BB3_5;
	bra.uni 	$L__BB3_4;
$L__BB3_5:
	setp.eq.s32 	%p21, %r3, 0;
	@%p21 bra 	$L__BB3_14;
	and.b32  	%r7, %r46, 7;
	setp.lt.u32 	%p22, %r3, 8;
	@%p22 bra 	$L__BB3_8;
	add.s32 	%r49, %r99, %r2;
	mul.wide.u32 	%rd28, %r49, 4;
	add.s64 	%rd29, %rd2, %rd28;
	ld.global.f32 	%f62, [%rd29];
	setp.gt.f32 	%p23, %f62, %f383;
	selp.f32 	%f63, %f62, %f383, %p23;
	cvt.u64.u32 	%rd30, %r2;
	cvt.u64.u32 	%rd31, %r99;
	add.s64 	%rd32, %rd31, %rd30;
	shl.b64 	%rd33, %rd32, 2;
	add.s64 	%rd34, %rd2, %rd33;
	ld.global.f32 	%f64, [%rd34+4];
	setp.gt.f32 	%p24, %f64, %f63;
	selp.f32 	%f65, %f64, %f63, %p24;
	ld.global.f32 	%f66, [%rd34+8];
	setp.gt.f32 	%p25, %f66, %f65;
	selp.f32 	%f67, %f66, %f65, %p25;
	ld.global.f32 	%f68, [%rd34+12];
	setp.gt.f32 	%p26, %f68, %f67;
	selp.f32 	%f69, %f68, %f67, %p26;
	ld.global.f32 	%f70, [%rd34+16];
	setp.gt.f32 	%p27, %f70, %f69;
	selp.f32 	%f71, %f70, %f69, %p27;
	ld.global.f32 	%f72, [%rd34+20];
	setp.gt.f32 	%p28, %f72, %f71;
	selp.f32 	%f73, %f72, %f71, %p28;
	ld.global.f32 	%f74, [%rd34+24];
	setp.gt.f32 	%p29, %f74, %f73;
	selp.f32 	%f75, %f74, %f73, %p29;
	ld.global.f32 	%f76, [%rd34+28];
	setp.gt.f32 	%p30, %f76, %f75;
	selp.f32 	%f383, %f76, %f75, %p30;
	add.s32 	%r99, %r99, 8;
$L__BB3_8:
	setp.eq.s32 	%p31, %r7, 0;
	@%p31 bra 	$L__BB3_14;
	and.b32  	%r10, %r46, 3;
	setp.lt.u32 	%p32, %r7, 4;
	@%p32 bra 	$L__BB3_11;
	add.s32 	%r50, %r99, %r2;
	mul.wide.u32 	%rd35, %r50, 4;
	add.s64 	%rd36, %rd2, %rd35;
	ld.global.f32 	%f78, [%rd36];
	setp.gt.f32 	%p33, %f78, %f383;
	selp.f32 	%f79, %f78, %f383, %p33;
	cvt.u64.u32 	%rd37, %r2;
	cvt.u64.u32 	%rd38, %r99;
	add.s64 	%rd39, %rd38, %rd37;
	shl.b64 	%rd40, %rd39, 2;
	add.s64 	%rd41, %rd2, %rd40;
	ld.global.f32 	%f80, [%rd41+4];
	setp.gt.f32 	%p34, %f80, %f79;
	selp.f32 	%f81, %f80, %f79, %p34;
	ld.global.f32 	%f82, [%rd41+8];
	setp.gt.f32 	%p35, %f82, %f81;
	selp.f32 	%f83, %f82, %f81, %p35;
	ld.global.f32 	%f84, [%rd41+12];
	setp.gt.f32 	%p36, %f84, %f83;
	selp.f32 	%f383, %f84, %f83, %p36;
	add.s32 	%r99, %r99, 4;
$L__BB3_11:
	setp.eq.s32 	%p37, %r10, 0;
	@%p37 bra 	$L__BB3_14;
	add.s32 	%r51, %r99, %r2;
	mul.wide.u32 	%rd42, %r51, 4;
	add.s64 	%rd91, %rd2, %rd42;
	neg.s32 	%r102, %r10;
$L__BB3_13:
	.pragma "nounroll";
	ld.global.f32 	%f85, [%rd91];
	setp.gt.f32 	%p38, %f85, %f383;
	selp.f32 	%f383, %f85, %f383, %p38;
	add.s64 	%rd91, %rd91, 4;
	add.s32 	%r102, %r102, 1;
	setp.ne.s32 	%p39, %r102, 0;
	@%p39 bra 	$L__BB3_13;
$L__BB3_14:
	setp.lt.s32 	%p40, %r46, 1;
	mov.f32 	%f392, 0f00000000;
	@%p40 bra 	$L__BB3_26;
	mul.lo.s32 	%r16, %r46, %r1;
	and.b32  	%r17, %r46, 7;
	setp.lt.u32 	%p41, %r46, 8;
	mov.f32 	%f392, 0f00000000;
	mov.b32 	%r105, 0;
	@%p41 bra 	$L__BB3_18;
	and.b32  	%r105, %r46, 2147483640;
	neg.s32 	%r104, %r105;
	mul.wide.u32 	%rd43, %r16, 4;
	add.s64 	%rd44, %rd43, 16;
	add.s64 	%rd94, %rd1, %rd44;
	add.s64 	%rd93, %rd2, %rd44;
	mov.f32 	%f392, 0f00000000;
$L__BB3_17:
	.pragma "nounroll";
	ld.global.f32 	%f90, [%rd93+-16];
	sub.f32 	%f91, %f90, %f383;
	fma.rn.f32 	%f92, %f91, 0f3BBB989D, 0f3F000000;
	cvt.sat.f32.f32 	%f93, %f92;
	mov.f32 	%f94, 0f4B400001;
	mov.f32 	%f95, 0f437C0000;
	fma.rm.f32 	%f96, %f93, %f95, %f94;
	add.f32 	%f97, %f96, 0fCB40007F;
	neg.f32 	%f98, %f97;
	fma.rn.f32 	%f99, %f91, 0f3FB8AA3B, %f98;
	fma.rn.f32 	%f100, %f91, 0f32A57060, %f99;
	mov.b32 	%r53, %f96;
	shl.b32 	%r54, %r53, 23;
	mov.b32 	%f101, %r54;
	ex2.approx.ftz.f32 	%f102, %f100;
	mul.f32 	%f103, %f102, %f101;
	st.global.f32 	[%rd94+-16], %f103;
	add.f32 	%f104, %f392, %f103;
	ld.global.f32 	%f105, [%rd93+-12];
	sub.f32 	%f106, %f105, %f383;
	fma.rn.f32 	%f107, %f106, 0f3BBB989D, 0f3F000000;
	cvt.sat.f32.f32 	%f108, %f107;
	fma.rm.f32 	%f109, %f108, %f95, %f94;
	add.f32 	%f110, %f109, 0fCB40007F;
	neg.f32 	%f111, %f110;
	fma.rn.f32 	%f112, %f106, 0f3FB8AA3B, %f111;
	fma.rn.f32 	%f113, %f106, 0f32A57060, %f112;
	mov.b32 	%r55, %f109;
	shl.b32 	%r56, %r55, 23;
	mov.b32 	%f114, %r56;
	ex2.approx.ftz.f32 	%f115, %f113;
	mul.f32 	%f116, %f115, %f114;
	st.global.f32 	[%rd94+-12], %f116;
	add.f32 	%f117, %f104, %f116;
	ld.global.f32 	%f118, [%rd93+-8];
	sub.f32 	%f119, %f118, %f383;
	fma.rn.f32 	%f120, %f119, 0f3BBB989D, 0f3F000000;
	cvt.sat.f32.f32 	%f121, %f120;
	fma.rm.f32 	%f122, %f121, %f95, %f94;
	add.f32 	%f123, %f122, 0fCB40007F;
	neg.f32 	%f124, %f123;
	fma.rn.f32 	%f125, %f119, 0f3FB8AA3B, %f124;
	fma.rn.f32 	%f126, %f119, 0f32A57060, %f125;
	mov.b32 	%r57, %f122;
	shl.b32 	%r58, %r57, 23;
	mov.b32 	%f127, %r58;
	ex2.approx.ftz.f32 	%f128, %f126;
	mul.f32 	%f129, %f128, %f127;
	st.global.f32 	[%rd94+-8], %f129;
	add.f32 	%f130, %f117, %f129;
	ld.global.f32 	%f131, [%rd93+-4];
	sub.f32 	%f132, %f131, %f383;
	fma.rn.f32 	%f133, %f132, 0f3BBB989D, 0f3F000000;
	cvt.sat.f32.f32 	%f134, %f133;
	fma.rm.f32 	%f135, %f134, %f95, %f94;
	add.f32 	%f136, %f135, 0fCB40007F;
	neg.f32 	%f137, %f136;
	fma.rn.f32 	%f138, %f132, 0f3FB8AA3B, %f137;
	fma.rn.f32 	%f139, %f132, 0f32A57060, %f138;
	mov.b32 	%r59, %f135;
	shl.b32 	%r60, %r59, 23;
	mov.b32 	%f140, %r60;
	ex2.approx.ftz.f32 	%f141, %f139;
	mul.f32 	%f142, %f141, %f140;
	st.global.f32 	[%rd94+-4], %f142;
	add.f32 	%f143, %f130, %f142;
	ld.global.f32 	%f144, [%rd93];
	sub.f32 	%f145, %f144, %f383;
	fma.rn.f32 	%f146, %f145, 0f3BBB989D, 0f3F000000;
	cvt.sat.f32.f32 	%f147, %f146;
	fma.rm.f32 	%f148, %f147, %f95, %f94;
	add.f32 	%f149, %f148, 0fCB40007F;
	neg.f32 	%f150, %f149;
	fma.rn.f32 	%f151, %f145, 0f3FB8AA3B, %f150;
	fma.rn.f32 	%f152, %f145, 0f32A57060, %f151;
	mov.b32 	%r61, %f148;
	shl.b32 	%r62, %r61, 23;
	mov.b32 	%f153, %r62;
	ex2.approx.ftz.f32 	%f154, %f152;
	mul.f32 	%f155, %f154, %f153;
	st.global.f32 	[%rd94], %f155;
	add.f32 	%f156, %f143, %f155;
	ld.global.f32 	%f157, [%rd93+4];
	sub.f32 	%f158, %f157, %f383;
	fma.rn.f32 	%f159, %f158, 0f3BBB989D, 0f3F000000;
	cvt.sat.f32.f32 	%f160, %f159;
	fma.rm.f32 	%f161, %f160, %f95, %f94;
	add.f32 	%f162, %f161, 0fCB40007F;
	neg.f32 	%f163, %f162;
	fma.rn.f32 	%f164, %f158, 0f3FB8AA3B, %f163;
	fma.rn.f32 	%f165, %f158, 0f32A57060, %f164;
	mov.b32 	%r63, %f161;
	shl.b32 	%r64, %r63, 23;
	mov.b32 	%f166, %r64;
	ex2.approx.ftz.f32 	%f167, %f165;
	mul.f32 	%f168, %f167, %f166;
	st.global.f32 	[%rd94+4], %f168;
	add.f32 	%f169, %f156, %f168;
	ld.global.f32 	%f170, [%rd93+8];
	sub.f32 	%f171, %f170, %f383;
	fma.rn.f32 	%f172, %f171, 0f3BBB989D, 0f3F000000;
	cvt.sat.f32.f32 	%f173, %f172;
	fma.rm.f32 	%f174, %f173, %f95, %f94;
	add.f32 	%f175, %f174, 0fCB40007F;
	neg.f32 	%f176, %f175;
	fma.rn.f32 	%f177, %f171, 0f3FB8AA3B, %f176;
	fma.rn.f32 	%f178, %f171, 0f32A57060, %f177;
	mov.b32 	%r65, %f174;
	shl.b32 	%r66, %r65, 23;
	mov.b32 	%f179, %r66;
	ex2.approx.ftz.f32 	%f180, %f178;
	mul.f32 	%f181, %f180, %f179;
	st.global.f32 	[%rd94+8], %f181;
	add.f32 	%f182, %f169, %f181;
	ld.global.f32 	%f183, [%rd93+12];
	sub.f32 	%f184, %f183, %f383;
	fma.rn.f32 	%f185, %f184, 0f3BBB989D, 0f3F000000;
	cvt.sat.f32.f32 	%f186, %f185;
	fma.rm.f32 	%f187, %f186, %f95, %f94;
	add.f32 	%f188, %f187, 0fCB40007F;
	neg.f32 	%f189, %f188;
	fma.rn.f32 	%f190, %f184, 0f3FB8AA3B, %f189;
	fma.rn.f32 	%f191, %f184, 0f32A57060, %f190;
	mov.b32 	%r67, %f187;
	shl.b32 	%r68, %r67, 23;
	mov.b32 	%f192, %r68;
	ex2.approx.ftz.f32 	%f193, %f191;
	mul.f32 	%f194, %f193, %f192;
	st.global.f32 	[%rd94+12], %f194;
	add.f32 	%f392, %f182, %f194;
	add.s32 	%r104, %r104, 8;
	add.s64 	%rd94, %rd94, 32;
	add.s64 	%rd93, %rd93, 32;
	setp.ne.s32 	%p42, %r104, 0;
	@%p42 bra 	$L__BB3_17;
$L__BB3_18:
	setp.eq.s32 	%p43, %r17, 0;
	@%p43 bra 	$L__BB3_26;
	and.b32  	%r25, %r46, 3;
	setp.lt.u32 	%p44, %r17, 4;
	@%p44 bra 	$L__BB3_21;
	add.s32 	%r69, %r105, %r16;
	mul.wide.u32 	%rd45, %r69, 4;
	add.s64 	%rd46, %rd2, %rd45;
	ld.global.f32 	%f196, [%rd46];
	sub.f32 	%f197, %f196, %f383;
	fma.rn.f32 	%f198, %f197, 0f3BBB989D, 0f3F000000;
	cvt.sat.f32.f32 	%f199, %f198;
	mov.f32 	%f200, 0f4B400001;
	mov.f32 	%f201, 0f437C0000;
	fma.rm.f32 	%f202, %f199, %f201, %f200;
	add.f32 	%f203, %f202, 0fCB40007F;
	neg.f32 	%f204, %f203;
	fma.rn.f32 	%f205, %f197, 0f3FB8AA3B, %f204;
	fma.rn.f32 	%f206, %f197, 0f32A57060, %f205;
	mov.b32 	%r70, %f202;
	shl.b32 	%r71, %r70, 23;
	mov.b32 	%f207, %r71;
	ex2.approx.ftz.f32 	%f208, %f206;
	mul.f32 	%f209, %f208, %f207;
	add.s64 	%rd47, %rd1, %rd45;
	st.global.f32 	[%rd47], %f209;
	add.f32 	%f210, %f392, %f209;
	cvt.u64.u32 	%rd48, %r16;
	cvt.u64.u32 	%rd49, %r105;
	add.s64 	%rd50, %rd49, %rd48;
	shl.b64 	%rd51, %rd50, 2;
	add.s64 	%rd52, %rd2, %rd51;
	ld.global.f32 	%f211, [%rd52+4];
	sub.f32 	%f212, %f211, %f383;
	fma.rn.f32 	%f213, %f212, 0f3BBB989D, 0f3F000000;
	cvt.sat.f32.f32 	%f214, %f213;
	fma.rm.f32 	%f215, %f214, %f201, %f200;
	add.f32 	%f216, %f215, 0fCB40007F;
	neg.f32 	%f217, %f216;
	fma.rn.f32 	%f218, %f212, 0f3FB8AA3B, %f217;
	fma.rn.f32 	%f219, %f212, 0f32A57060, %f218;
	mov.b32 	%r72, %f215;
	shl.b32 	%r73, %r72, 23;
	mov.b32 	%f220, %r73;
	ex2.approx.ftz.f32 	%f221, %f219;
	mul.f32 	%f222, %f221, %f220;
	add.s64 	%rd53, %rd1, %rd51;
	st.global.f32 	[%rd53+4], %f222;
	add.f32 	%f223, %f210, %f222;
	ld.global.f32 	%f224, [%rd52+8];
	sub.f32 	%f225, %f224, %f383;
	fma.rn.f32 	%f226, %f225, 0f3BBB989D, 0f3F000000;
	cvt.sat.f32.f32 	%f227, %f226;
	fma.rm.f32 	%f228, %f227, %f201, %f200;
	add.f32 	%f229, %f228, 0fCB40007F;
	neg.f32 	%f230, %f229;
	fma.rn.f32 	%f231, %f225, 0f3FB8AA3B, %f230;
	fma.rn.f32 	%f232, %f225, 0f32A57060, %f231;
	mov.b32 	%r74, %f228;
	shl.b32 	%r75, %r74, 23;
	mov.b32 	%f233, %r75;
	ex2.approx.ftz.f32 	%f234, %f232;
	mul.f32 	%f235, %f234, %f233;
	st.global.f32 	[%rd53+8], %f235;
	add.f32 	%f236, %f223, %f235;
	ld.global.f32 	%f237, [%rd52+12];
	sub.f32 	%f238, %f237, %f383;
	fma.rn.f32 	%f239, %f238, 0f3BBB989D, 0f3F000000;
	cvt.sat.f32.f32 	%f240, %f239;
	fma.rm.f32 	%f241, %f240, %f201, %f200;
	add.f32 	%f242, %f241, 0fCB40007F;
	neg.f32 	%f243, %f242;
	fma.rn.f32 	%f244, %f238, 0f3FB8AA3B, %f243;
	fma.rn.f32 	%f245, %f238, 0f32A57060, %f244;
	mov.b32 	%r76, %f241;
	shl.b32 	%r77, %r76, 23;
	mov.b32 	%f246, %r77;
	ex2.approx.ftz.f32 	%f247, %f245;
	mul.f32 	%f248, %f247, %f246;
	st.global.f32 	[%rd53+12], %f248;
	add.f32 	%f392, %f236, %f248;
	add.s32 	%r105, %r105, 4;
$L__BB3_21:
	setp.eq.s32 	%p45, %r25, 0;
	@%p45 bra 	$L__BB3_26;
	setp.eq.s32 	%p46, %r25, 1;
	@%p46 bra 	$L__BB3_24;
	add.s32 	%r78, %r105, %r16;
	mul.wide.u32 	%rd54, %r78, 4;
	add.s64 	%rd55, %rd2, %rd54;
	ld.global.f32 	%f250, [%rd55];
	sub.f32 	%f251, %f250, %f383;
	fma.rn.f32 	%f252, %f251, 0f3BBB989D, 0f3F000000;
	cvt.sat.f32.f32 	%f253, %f252;
	mov.f32 	%f254, 0f4B400001;
	mov.f32 	%f255, 0f437C0000;
	fma.rm.f32 	%f256, %f253, %f255, %f254;
	add.f32 	%f257, %f256, 0fCB40007F;
	neg.f32 	%f258, %f257;
	fma.rn.f32 	%f259, %f251, 0f3FB8AA3B, %f258;
	fma.rn.f32 	%f260, %f251, 0f32A57060, %f259;
	mov.b32 	%r79, %f256;
	shl.b32 	%r80, %r79, 23;
	mov.b32 	%f261, %r80;
	ex2.approx.ftz.f32 	%f262, %f260;
	mul.f32 	%f263, %f262, %f261;
	add.s64 	%rd56, %rd1, %rd54;
	st.global.f32 	[%rd56], %f263;
	add.f32 	%f264, %f392, %f263;
	cvt.u64.u32 	%rd57, %r16;
	cvt.u64.u32 	%rd58, %r105;
	add.s64 	%rd59, %rd58, %rd57;
	shl.b64 	%rd60, %rd59, 2;
	add.s64 	%rd61, %rd2, %rd60;
	ld.global.f32 	%f265, [%rd61+4];
	sub.f32 	%f266, %f265, %f383;
	fma.rn.f32 	%f267, %f266, 0f3BBB989D, 0f3F000000;
	cvt.sat.f32.f32 	%f268, %f267;
	fma.rm.f32 	%f269, %f268, %f255, %f254;
	add.f32 	%f270, %f269, 0fCB40007F;
	neg.f32 	%f271, %f270;
	fma.rn.f32 	%f272, %f266, 0f3FB8AA3B, %f271;
	fma.rn.f32 	%f273, %f266, 0f32A57060, %f272;
	mov.b32 	%r81, %f269;
	shl.b32 	%r82, %r81, 23;
	mov.b32 	%f274, %r82;
	ex2.approx.ftz.f32 	%f275, %f273;
	mul.f32 	%f276, %f275, %f274;
	add.s64 	%rd62, %rd1, %rd60;
	st.global.f32 	[%rd62+4], %f276;
	add.f32 	%f392, %f264, %f276;
	add.s32 	%r105, %r105, 2;
$L__BB3_24:
	and.b32  	%r83, %r46, 1;
	setp.eq.b32 	%p47, %r83, 1;
	not.pred 	%p48, %p47;
	@%p48 bra 	$L__BB3_26;
	add.s32 	%r84, %r105, %r16;
	mul.wide.u32 	%rd63, %r84, 4;
	add.s64 	%rd64, %rd2, %rd63;
	ld.global.f32 	%f277, [%rd64];
	sub.f32 	%f278, %f277, %f383;
	fma.rn.f32 	%f279, %f278, 0f3BBB989D, 0f3F000000;
	cvt.sat.f32.f32 	%f280, %f279;
	mov.f32 	%f281, 0f4B400001;
	mov.f32 	%f282, 0f437C0000;
	fma.rm.f32 	%f283, %f280, %f282, %f281;
	add.f32 	%f284, %f283, 0fCB40007F;
	neg.f32 	%f285, %f284;
	fma.rn.f32 	%f286, %f278, 0f3FB8AA3B, %f285;
	fma.rn.f32 	%f287, %f278, 0f32A57060, %f286;
	mov.b32 	%r85, %f283;
	shl.b32 	%r86, %r85, 23;
	mov.b32 	%f288, %r86;
	ex2.approx.ftz.f32 	%f289, %f287;
	mul.f32 	%f290, %f289, %f288;
	add.s64 	%rd65, %rd1, %rd63;
	st.global.f32 	[%rd65], %f290;
	add.f32 	%f392, %f392, %f290;
$L__BB3_26:
	setp.lt.s32 	%p49, %r46, 1;
	mul.lo.s32 	%r30, %r46, %r1;
	cvta.to.global.u64 	%rd66, %rd22;
	mul.wide.u32 	%rd67, %r1, 4;
	add.s64 	%rd15, %rd66, %rd67;
	ld.global.u32 	%r87, [%rd15];
	add.s32 	%r88, %r87, %r30;
	mul.wide.s32 	%rd68, %r88, 4;
	add.s64 	%rd69, %rd2, %rd68;
	ld.global.f32 	%f291, [%rd69];
	sub.f32 	%f292, %f291, %f383;
	setp.lt.f32 	%p50, %f392, 0f00800000;
	mul.f32 	%f293, %f392, 0f4B000000;
	selp.f32 	%f294, %f293, %f392, %p50;
	selp.f32 	%f295, 0fC1B80000, 0f00000000, %p50;
	mov.b32 	%r89, %f294;
	add.s32 	%r90, %r89, -1059760811;
	and.b32  	%r91, %r90, -8388608;
	sub.s32 	%r92, %r89, %r91;
	mov.b32 	%f296, %r92;
	cvt.rn.f32.s32 	%f297, %r91;
	fma.rn.f32 	%f298, %f297, 0f34000000, %f295;
	add.f32 	%f299, %f296, 0fBF800000;
	fma.rn.f32 	%f300, %f299, 0fBE055027, 0f3E1039F6;
	fma.rn.f32 	%f301, %f300, %f299, 0fBDF8CDCC;
	fma.rn.f32 	%f302, %f301, %f299, 0f3E0F2955;
	fma.rn.f32 	%f303, %f302, %f299, 0fBE2AD8B9;
	fma.rn.f32 	%f304, %f303, %f299, 0f3E4CED0B;
	fma.rn.f32 	%f305, %f304, %f299, 0fBE7FFF22;
	fma.rn.f32 	%f306, %f305, %f299, 0f3EAAAA78;
	fma.rn.f32 	%f307, %f306, %f299, 0fBF000000;
	mul.f32 	%f308, %f299, %f307;
	fma.rn.f32 	%f309, %f308, %f299, %f299;
	fma.rn.f32 	%f310, %f298, 0f3F317218, %f309;
	setp.gt.u32 	%p51, %r89, 2139095039;
	fma.rn.f32 	%f311, %f294, 0f7F800000, 0f7F800000;
	selp.f32 	%f312, %f311, %f310, %p51;
	setp.eq.f32 	%p52, %f294, 0f00000000;
	selp.f32 	%f313, 0fFF800000, %f312, %p52;
	sub.f32 	%f314, %f292, %f313;
	neg.f32 	%f315, %f314;
	cvta.to.global.u64 	%rd70, %rd23;
	add.s64 	%rd71, %rd70, %rd67;
	st.global.f32 	[%rd71], %f315;
	@%p49 bra 	$L__BB3_39;
	and.b32  	%r31, %r46, 15;
	setp.lt.u32 	%p53, %r46, 16;
	mov.b32 	%r110, 0;
	@%p53 bra 	$L__BB3_30;
	and.b32  	%r110, %r46, 2147483632;
	neg.s32 	%r108, %r110;
	mul.wide.u32 	%rd72, %r30, 4;
	add.s64 	%rd73, %rd72, %rd1;
	add.s64 	%rd95, %rd73, 32;
$L__BB3_29:
	.pragma "nounroll";
	ld.global.f32 	%f316, [%rd95+-32];
	div.rn.f32 	%f317, %f316, %f392;
	st.global.f32 	[%rd95+-32], %f317;
	ld.global.f32 	%f318, [%rd95+-28];
	div.rn.f32 	%f319, %f318, %f392;
	st.global.f32 	[%rd95+-28], %f319;
	ld.global.f32 	%f320, [%rd95+-24];
	div.rn.f32 	%f321, %f320, %f392;
	st.global.f32 	[%rd95+-24], %f321;
	ld.global.f32 	%f322, [%rd95+-20];
	div.rn.f32 	%f323, %f322, %f392;
	st.global.f32 	[%rd95+-20], %f323;
	ld.global.f32 	%f324, [%rd95+-16];
	div.rn.f32 	%f325, %f324, %f392;
	st.global.f32 	[%rd95+-16], %f325;
	ld.global.f32 	%f326, [%rd95+-12];
	div.rn.f32 	%f327, %f326, %f392;
	st.global.f32 	[%rd95+-12], %f327;
	ld.global.f32 	%f328, [%rd95+-8];
	div.rn.f32 	%f329, %f328, %f392;
	st.global.f32 	[%rd95+-8], %f329;
	ld.global.f32 	%f330, [%rd95+-4];
	div.rn.f32 	%f331, %f330, %f392;
	st.global.f32 	[%rd95+-4], %f331;
	ld.global.f32 	%f332, [%rd95];
	div.rn.f32 	%f333, %f332, %f392;
	st.global.f32 	[%rd95], %f333;
	ld.global.f32 	%f334, [%rd95+4];
	div.rn.f32 	%f335, %f334, %f392;
	st.global.f32 	[%rd95+4], %f335;
	ld.global.f32 	%f336, [%rd95+8];
	div.rn.f32 	%f337, %f336, %f392;
	st.global.f32 	[%rd95+8], %f337;
	ld.global.f32 	%f338, [%rd95+12];
	div.rn.f32 	%f339, %f338, %f392;
	st.global.f32 	[%rd95+12], %f339;
	ld.global.f32 	%f340, [%rd95+16];
	div.rn.f32 	%f341, %f340, %f392;
	st.global.f32 	[%rd95+16], %f341;
	ld.global.f32 	%f342, [%rd95+20];
	div.rn.f32 	%f343, %f342, %f392;
	st.global.f32 	[%rd95+20], %f343;
	ld.global.f32 	%f344, [%rd95+24];
	div.rn.f32 	%f345, %f344, %f392;
	st.global.f32 	[%rd95+24], %f345;
	ld.global.f32 	%f346, [%rd95+28];
	div.rn.f32 	%f347, %f346, %f392;
	st.global.f32 	[%rd95+28], %f347;
	add.s32 	%r108, %r108, 16;
	add.s64 	%rd95, %rd95, 64;
	setp.ne.s32 	%p54, %r108, 0;
	@%p54 bra 	$L__BB3_29;
$L__BB3_30:
	setp.eq.s32 	%p55, %r31, 0;
	@%p55 bra 	$L__BB3_39;
	and.b32  	%r37, %r46, 7;
	setp.lt.u32 	%p56, %r31, 8;
	@%p56 bra 	$L__BB3_33;
	add.s32 	%r94, %r110, %r30;
	mul.wide.u32 	%rd74, %r94, 4;
	add.s64 	%rd75, %rd1, %rd74;
	ld.global.f32 	%f348, [%rd75];
	div.rn.f32 	%f349, %f348, %f392;
	st.global.f32 	[%rd75], %f349;
	cvt.u64.u32 	%rd76, %r30;
	cvt.u64.u32 	%rd77, %r110;
	add.s64 	%rd78, %rd77, %rd76;
	shl.b64 	%rd79, %rd78, 2;
	add.s64 	%rd80, %rd1, %rd79;
	ld.global.f32 	%f350, [%rd80+4];
	div.rn.f32 	%f351, %f350, %f392;
	st.global.f32 	[%rd80+4], %f351;
	ld.global.f32 	%f352, [%rd80+8];
	div.rn.f32 	%f353, %f352, %f392;
	st.global.f32 	[%rd80+8], %f353;
	ld.global.f32 	%f354, [%rd80+12];
	div.rn.f32 	%f355, %f354, %f392;
	st.global.f32 	[%rd80+12], %f355;
	ld.global.f32 	%f356, [%rd80+16];
	div.rn.f32 	%f357, %f356, %f392;
	st.global.f32 	[%rd80+16], %f357;
	ld.global.f32 	%f358, [%rd80+20];
	div.rn.f32 	%f359, %f358, %f392;
	st.global.f32 	[%rd80+20], %f359;
	ld.global.f32 	%f360, [%rd80+24];
	div.rn.f32 	%f361, %f360, %f392;
	st.global.f32 	[%rd80+24], %f361;
	ld.global.f32 	%f362, [%rd80+28];
	div.rn.f32 	%f363, %f362, %f392;
	st.global.f32 	[%rd80+28], %f363;
	add.s32 	%r110, %r110, 8;
$L__BB3_33:
	setp.eq.s32 	%p57, %r37, 0;
	@%p57 bra 	$L__BB3_39;
	and.b32  	%r40, %r46, 3;
	setp.lt.u32 	%p58, %r37, 4;
	@%p58 bra 	$L__BB3_36;
	add.s32 	%r95, %r110, %r30;
	mul.wide.u32 	%rd81, %r95, 4;
	add.s64 	%rd82, %rd1, %rd81;
	ld.global.f32 	%f364, [%rd82];
	div.rn.f32 	%f365, %f364, %f392;
	st.global.f32 	[%rd82], %f365;
	cvt.u64.u32 	%rd83, %r30;
	cvt.u64.u32 	%rd84, %r110;
	add.s64 	%rd85, %rd84, %rd83;
	shl.b64 	%rd86, %rd85, 2;
	add.s64 	%rd87, %rd1, %rd86;
	ld.global.f32 	%f366, [%rd87+4];
	div.rn.f32 	%f367, %f366, %f392;
	st.global.f32 	[%rd87+4], %f367;
	ld.global.f32 	%f368, [%rd87+8];
	div.rn.f32 	%f369, %f368, %f392;
	st.global.f32 	[%rd87+8], %f369;
	ld.global.f32 	%f370, [%rd87+12];
	div.rn.f32 	%f371, %f370, %f392;
	st.global.f32 	[%rd87+12], %f371;
	add.s32 	%r110, %r110, 4;
$L__BB3_36:
	setp.eq.s32 	%p59, %r40, 0;
	@%p59 bra 	$L__BB3_39;
	add.s32 	%r96, %r110, %r30;
	mul.wide.u32 	%rd88, %r96, 4;
	add.s64 	%rd96, %rd1, %rd88;
	neg.s32 	%r112, %r40;
$L__BB3_38:
	.pragma "nounroll";
	ld.global.f32 	%f372, [%rd96];
	div.rn.f32 	%f373, %f372, %f392;
	st.global.f32 	[%rd96], %f373;
	add.s64 	%rd96, %rd96, 4;
	add.s32 	%r112, %r112, 1;
	setp.ne.s32 	%p60, %r112, 0;
	@%p60 bra 	$L__BB3_38;
$L__BB3_39:
	ld.global.u32 	%r97, [%rd15];
	add.s32 	%r98, %r97, %r30;
	mul.wide.s32 	%rd89, %r98, 4;
	add.s64 	%rd90, %rd1, %rd89;
	ld.global.f32 	%f374, [%rd90];
	add.f32 	%f375, %f374, 0fBF800000;
	st.global.f32 	[%rd90], %f375;
$L__BB3_40:
	ret;

}
	// .globl	_Z13update_kernelPfPKffii
.visible .entry _Z13update_kernelPfPKffii(
	.param .u64 .ptr .align 1 _Z13update_kernelPfPKffii_param_0,
	.param .u64 .ptr .align 1 _Z13update_kernelPfPKffii_param_1,
	.param .f32 _Z13update_kernelPfPKffii_param_2,
	.param .u32 _Z13update_kernelPfPKffii_param_3,
	.param .u32 _Z13update_kernelPfPKffii_param_4
)
{
	.reg .pred 	%p<2>;
	.reg .b32 	%r<7>;
	.reg .b32 	%f<8>;
	.reg .b64 	%rd<8>;

	ld.param.u64 	%rd1, [_Z13update_kernelPfPKffii_param_0];
	ld.param.u64 	%rd2, [_Z13update_kernelPfPKffii_param_1];
	ld.param.f32 	%f1, [_Z13update_kernelPfPKffii_param_2];
	ld.param.u32 	%r2, [_Z13update_kernelPfPKffii_param_3];
	ld.param.u32 	%r3, [_Z13update_kernelPfPKffii_param_4];
	mov.u32 	%r4, %ctaid.x;
	mov.u32 	%r5, %ntid.x;
	mov.u32 	%r6, %tid.x;
	mad.lo.s32 	%r1, %r4, %r5, %r6;
	setp.ge.s32 	%p1, %r1, %r3;
	@%p1 bra 	$L__BB4_2;
	cvta.to.global.u64 	%rd3, %rd2;
	cvta.to.global.u64 	%rd4, %rd1;
	mul.wide.s32 	%rd5, %r1, 4;
	add.s64 	%rd6, %rd3, %rd5;
	ld.global.f32 	%f2, [%rd6];
	cvt.rn.f32.s32 	%f3, %r2;
	div.rn.f32 	%f4, %f2, %f3;
	mul.f32 	%f5, %f1, %f4;
	add.s64 	%rd7, %rd4, %rd5;
	ld.global.f32 	%f6, [%rd7];
	sub.f32 	%f7, %f6, %f5;
	st.global.f32 	[%rd7], %f7;
$L__BB4_2:
	ret;

}
	// .globl	_Z18fc_backward_kernelPKfS0_S0_PfS1_S1_iii
.visible .entry _Z18fc_backward_kernelPKfS0_S0_PfS1_S1_iii(
	.param .u64 .ptr .align 1 _Z18fc_backward_kernelPKfS0_S0_PfS1_S1_iii_param_0,
	.param .u64 .ptr .align 1 _Z18fc_backward_kernelPKfS0_S0_PfS1_S1_iii_param_1,
	.param .u64 .ptr .align 1 _Z18fc_backward_kernelPKfS0_S0_PfS1_S1_iii_param_2,
	.param .u64 .ptr .align 1 _Z18fc_backward_kernelPKfS0_S0_PfS1_S1_iii_param_3,
	.param .u64 .ptr .align 1 _Z18fc_backward_kernelPKfS0_S0_PfS1_S1_iii_param_4,
	.param .u64 .ptr .align 1 _Z18fc_backward_kernelPKfS0_S0_PfS1_S1_iii_param_5,
	.param .u32 _Z18fc_backward_kernelPKfS0_S0_PfS1_S1_iii_param_6,
	.param .u32 _Z18fc_backward_kernelPKfS0_S0_PfS1_S1_iii_param_7,
	.param .u32 _Z18fc_backward_kernelPKfS0_S0_PfS1_S1_iii_param_8
)
{
	.reg .pred 	%p<29>;
	.reg .b32 	%r<102>;
	.reg .b32 	%f<212>;
	.reg .b64 	%rd<146>;

	ld.param.u64 	%rd8, [_Z18fc_backward_kernelPKfS0_S0_PfS1_S1_iii_param_0];
	ld.param.u64 	%rd9, [_Z18fc_backward_kernelPKfS0_S0_PfS1_S1_iii_param_1];
	ld.param.u64 	%rd10, [_Z18fc_backward_kernelPKfS0_S0_PfS1_S1_iii_param_5];
	ld.param.u32 	%r56, [_Z18fc_backward_kernelPKfS0_S0_PfS1_S1_iii_param_6];
	ld.param.u32 	%r57, [_Z18fc_backward_kernelPKfS0_S0_PfS1_S1_iii_param_7];
	ld.param.u32 	%r58, [_Z18fc_backward_kernelPKfS0_S0_PfS1_S1_iii_param_8];
	cvta.to.global.u64 	%rd1, %rd9;
	cvta.to.global.u64 	%rd2, %rd10;
	cvta.to.global.u64 	%rd3, %rd8;
	mov.u32 	%r1, %ctaid.x;
	mov.u32 	%r2, %tid.x;
	setp.lt.s32 	%p1, %r58, 1;
	mov.f32 	%f202, 0f00000000;
	@%p1 bra 	$L__BB5_12;
	and.b32  	%r3, %r58, 7;
	setp.lt.u32 	%p2, %r58, 8;
	mov.f32 	%f202, 0f00000000;
	mov.b32 	%r87, 0;
	@%p2 bra 	$L__BB5_4;
	and.b32  	%r87, %r58, 2147483640;
	neg.s32 	%r85, %r87;
	shl.b32 	%r5, %r56, 3;
	mov.f32 	%f202, 0f00000000;
	mul.wide.s32 	%rd15, %r57, 4;
	mul.wide.s32 	%rd17, %r56, 4;
	mov.u32 	%r83, %r1;
	mov.u32 	%r84, %r2;
$L__BB5_3:
	.pragma "nounroll";
	mul.wide.s32 	%rd11, %r83, 4;
	add.s64 	%rd12, %rd3, %rd11;
	ld.global.f32 	%f30, [%rd12];
	mul.wide.s32 	%rd13, %r84, 4;
	add.s64 	%rd14, %rd1, %rd13;
	ld.global.f32 	%f31, [%rd14];
	fma.rn.f32 	%f32, %f30, %f31, %f202;
	add.s64 	%rd16, %rd12, %rd15;
	ld.global.f32 	%f33, [%rd16];
	add.s64 	%rd18, %rd14, %rd17;
	ld.global.f32 	%f34, [%rd18];
	fma.rn.f32 	%f35, %f33, %f34, %f32;
	add.s64 	%rd19, %rd16, %rd15;
	ld.global.f32 	%f36, [%rd19];
	add.s64 	%rd20, %rd18, %rd17;
	ld.global.f32 	%f37, [%rd20];
	fma.rn.f32 	%f38, %f36, %f37, %f35;
	add.s64 	%rd21, %rd19, %rd15;
	ld.global.f32 	%f39, [%rd21];
	add.s64 	%rd22, %rd20, %rd17;
	ld.global.f32 	%f40, [%rd22];
	fma.rn.f32 	%f41, %f39, %f40, %f38;
	add.s64 	%rd23, %rd21, %rd15;
	ld.global.f32 	%f42, [%rd23];
	add.s64 	%rd24, %rd22, %rd17;
	ld.global.f32 	%f43, [%rd24];
	fma.rn.f32 	%f44, %f42, %f43, %f41;
	add.s64 	%rd25, %rd23, %rd15;
	ld.global.f32 	%f45, [%rd25];
	add.s64 	%rd26, %rd24, %rd17;
	ld.global.f32 	%f46, [%rd26];
	fma.rn.f32 	%f47, %f45, %f46, %f44;
	add.s64 	%rd27, %rd25, %rd15;
	ld.global.f32 	%f48, [%rd27];
	add.s64 	%rd28, %rd26, %rd17;
	ld.global.f32 	%f49, [%rd28];
	fma.rn.f32 	%f50, %f48, %f49, %f47;
	add.s64 	%rd29, %rd27, %rd15;
	ld.global.f32 	%f51, [%rd29];
	add.s64 	%rd30, %rd28, %rd17;
	ld.global.f32 	%f52, [%rd30];
	fma.rn.f32 	%f202, %f51, %f52, %f50;
	add.s32 	%r85, %r85, 8;
	add.s32 	%r84, %r84, %r5;
	shl.b32 	%r61, %r57, 3;
	add.s32 	%r83, %r83, %r61;
	setp.ne.s32 	%p3, %r85, 0;
	@%p3 bra 	$L__BB5_3;
$L__BB5_4:
	setp.eq.s32 	%p4, %r3, 0;
	@%p4 bra 	$L__BB5_12;
	and.b32  	%r14, %r58, 3;
	setp.lt.u32 	%p5, %r3, 4;
	@%p5 bra 	$L__BB5_7;
	mad.lo.s32 	%r62, %r87, %r57, %r1;
	mul.wide.s32 	%rd31, %r62, 4;
	add.s64 	%rd32, %rd3, %rd31;
	ld.global.f32 	%f54, [%rd32];
	mad.lo.s32 	%r63, %r87, %r56, %r2;
	mul.wide.s32 	%rd33, %r63, 4;
	add.s64 	%rd34, %rd1, %rd33;
	ld.global.f32 	%f55, [%rd34];
	fma.rn.f32 	%f56, %f54, %f55, %f202;
	mul.wide.s32 	%rd35, %r57, 4;
	add.s64 	%rd36, %rd32, %rd35;
	ld.global.f32 	%f57, [%rd36];
	mul.wide.s32 	%rd37, %r56, 4;
	add.s64 	%rd38, %rd34, %rd37;
	ld.global.f32 	%f58, [%rd38];
	fma.rn.f32 	%f59, %f57, %f58, %f56;
	add.s64 	%rd39, %rd36, %rd35;
	ld.global.f32 	%f60, [%rd39];
	add.s64 	%rd40, %rd38, %rd37;
	ld.global.f32 	%f61, [%rd40];
	fma.rn.f32 	%f62, %f60, %f61, %f59;
	add.s64 	%rd41, %rd39, %rd35;
	ld.global.f32 	%f63, [%rd41];
	add.s64 	%rd42, %rd40, %rd37;
	ld.global.f32 	%f64, [%rd42];
	fma.rn.f32 	%f202, %f63, %f64, %f62;
	add.s32 	%r87, %r87, 4;
$L__BB5_7:
	setp.eq.s32 	%p6, %r14, 0;
	@%p6 bra 	$L__BB5_12;
	setp.eq.s32 	%p7, %r14, 1;
	@%p7 bra 	$L__BB5_10;
	mad.lo.s32 	%r64, %r87, %r57, %r1;
	mul.wide.s32 	%rd43, %r64, 4;
	add.s64 	%rd44, %rd3, %rd43;
	ld.global.f32 	%f66, [%rd44];
	mad.lo.s32 	%r65, %r87, %r56, %r2;
	mul.wide.s32 	%rd45, %r65, 4;
	add.s64 	%rd46, %rd1, %rd45;
	ld.global.f32 	%f67, [%rd46];
	fma.rn.f32 	%f68, %f66, %f67, %f202;
	mul.wide.s32 	%rd47, %r57, 4;
	add.s64 	%rd48, %rd44, %rd47;
	ld.global.f32 	%f69, [%rd48];
	mul.wide.s32 	%rd49, %r56, 4;
	add.s64 	%rd50, %rd46, %rd49;
	ld.global.f32 	%f70, [%rd50];
	fma.rn.f32 	%f202, %f69, %f70, %f68;
	add.s32 	%r87, %r87, 2;
$L__BB5_10:
	and.b32  	%r66, %r58, 1;
	setp.eq.b32 	%p8, %r66, 1;
	not.pred 	%p9, %p8;
	@%p9 bra 	$L__BB5_12;
	mad.lo.s32 	%r67, %r87, %r57, %r1;
	mul.wide.s32 	%rd51, %r67, 4;
	add.s64 	%rd52, %rd3, %rd51;
	ld.global.f32 	%f71, [%rd52];
	mad.lo.s32 	%r68, %r87, %r56, %r2;
	mul.wide.s32 	%rd53, %r68, 4;
	add.s64 	%rd54, %rd1, %rd53;
	ld.global.f32 	%f72, [%rd54];
	fma.rn.f32 	%f202, %f71, %f72, %f202;
$L__BB5_12:
	ld.param.u64 	%rd144, [_Z18fc_backward_kernelPKfS0_S0_PfS1_S1_iii_param_3];
	mad.lo.s32 	%r19, %r56, %r1, %r2;
	cvta.to.global.u64 	%rd55, %rd144;
	mul.wide.s32 	%rd56, %r19, 4;
	add.s64 	%rd57, %rd55, %rd56;
	atom.global.add.f32 	%f73, [%rd57], %f202;
	setp.ne.s32 	%p10, %r2, 0;
	@%p10 bra 	$L__BB5_27;
	setp.lt.s32 	%p11, %r58, 1;
	mov.f32 	%f211, 0f00000000;
	@%p11 bra 	$L__BB5_26;
	and.b32  	%r20, %r58, 15;
	setp.lt.u32 	%p12, %r58, 16;
	mov.f32 	%f211, 0f00000000;
	mov.b32 	%r92, 0;
	@%p12 bra 	$L__BB5_17;
	and.b32  	%r92, %r58, 2147483632;
	neg.s32 	%r90, %r92;
	shl.b32 	%r23, %r57, 4;
	mov.f32 	%f211, 0f00000000;
	mul.wide.s32 	%rd60, %r57, 4;
	mov.u32 	%r89, %r1;
$L__BB5_16:
	.pragma "nounroll";
	mul.wide.s32 	%rd58, %r89, 4;
	add.s64 	%rd59, %rd3, %rd58;
	ld.global.f32 	%f78, [%rd59];
	add.f32 	%f79, %f211, %f78;
	add.s64 	%rd61, %rd59, %rd60;
	ld.global.f32 	%f80, [%rd61];
	add.f32 	%f81, %f79, %f80;
	add.s64 	%rd62, %rd61, %rd60;
	ld.global.f32 	%f82, [%rd62];
	add.f32 	%f83, %f81, %f82;
	add.s64 	%rd63, %rd62, %rd60;
	ld.global.f32 	%f84, [%rd63];
	add.f32 	%f85, %f83, %f84;
	add.s64 	%rd64, %rd63, %rd60;
	ld.global.f32 	%f86, [%rd64];
	add.f32 	%f87, %f85, %f86;
	add.s64 	%rd65, %rd64, %rd60;
	ld.global.f32 	%f88, [%rd65];
	add.f32 	%f89, %f87, %f88;
	add.s64 	%rd66, %rd65, %rd60;
	ld.global.f32 	%f90, [%rd66];
	add.f32 	%f91, %f89, %f90;
	add.s64 	%rd67, %rd66, %rd60;
	ld.global.f32 	%f92, [%rd67];
	add.f32 	%f93, %f91, %f92;
	add.s64 	%rd68, %rd67, %rd60;
	ld.global.f32 	%f94, [%rd68];
	add.f32 	%f95, %f93, %f94;
	add.s64 	%rd69, %rd68, %rd60;
	ld.global.f32 	%f96, [%rd69];
	add.f32 	%f97, %f95, %f96;
	add.s64 	%rd70, %rd69, %rd60;
	ld.global.f32 	%f98, [%rd70];
	add.f32 	%f99, %f97, %f98;
	add.s64 	%rd71, %rd70, %rd60;
	ld.global.f32 	%f100, [%rd71];
	add.f32 	%f101, %f99, %f100;
	add.s64 	%rd72, %rd71, %rd60;
	ld.global.f32 	%f102, [%rd72];
	add.f32 	%f103, %f101, %f102;
	add.s64 	%rd73, %rd72, %rd60;
	ld.global.f32 	%f104, [%rd73];
	add.f32 	%f105, %f103, %f104;
	add.s64 	%rd74, %rd73, %rd60;
	ld.global.f32 	%f106, [%rd74];
	add.f32 	%f107, %f105, %f106;
	add.s64 	%rd75, %rd74, %rd60;
	ld.global.f32 	%f108, [%rd75];
	add.f32 	%f211, %f107, %f108;
	add.s32 	%r90, %r90, 16;
	add.s32 	%r89, %r89, %r23;
	setp.ne.s32 	%p13, %r90, 0;
	@%p13 bra 	$L__BB5_16;
$L__BB5_17:
	setp.eq.s32 	%p14, %r20, 0;
	@%p14 bra 	$L__BB5_26;
	and.b32  	%r29, %r58, 7;
	setp.lt.u32 	%p15, %r20, 8;
	@%p15 bra 	$L__BB5_20;
	mad.lo.s32 	%r70, %r92, %r57, %r1;
	mul.wide.s32 	%rd76, %r70, 4;
	add.s64 	%rd77, %rd3, %rd76;
	ld.global.f32 	%f110, [%rd77];
	add.f32 	%f111, %f211, %f110;
	mul.wide.s32 	%rd78, %r57, 4;
	add.s64 	%rd79, %rd77, %rd78;
	ld.global.f32 	%f112, [%rd79];
	add.f32 	%f113, %f111, %f112;
	add.s64 	%rd80, %rd79, %rd78;
	ld.global.f32 	%f114, [%rd80];
	add.f32 	%f115, %f113, %f114;
	add.s64 	%rd81, %rd80, %rd78;
	ld.global.f32 	%f116, [%rd81];
	add.f32 	%f117, %f115, %f116;
	add.s64 	%rd82, %rd81, %rd78;
	ld.global.f32 	%f118, [%rd82];
	add.f32 	%f119, %f117, %f118;
	add.s64 	%rd83, %rd82, %rd78;
	ld.global.f32 	%f120, [%rd83];
	add.f32 	%f121, %f119, %f120;
	add.s64 	%rd84, %rd83, %rd78;
	ld.global.f32 	%f122, [%rd84];
	add.f32 	%f123, %f121, %f122;
	add.s64 	%rd85, %rd84, %rd78;
	ld.global.f32 	%f124, [%rd85];
	add.f32 	%f211, %f123, %f124;
	add.s32 	%r92, %r92, 8;
$L__BB5_20:
	setp.eq.s32 	%p16, %r29, 0;
	@%p16 bra 	$L__BB5_26;
	and.b32  	%r32, %r58, 3;
	setp.lt.u32 	%p17, %r29, 4;
	@%p17 bra 	$L__BB5_23;
	mad.lo.s32 	%r71, %r92, %r57, %r1;
	mul.wide.s32 	%rd86, %r71, 4;
	add.s64 	%rd87, %rd3, %rd86;
	ld.global.f32 	%f126, [%rd87];
	add.f32 	%f127, %f211, %f126;
	mul.wide.s32 	%rd88, %r57, 4;
	add.s64 	%rd89, %rd87, %rd88;
	ld.global.f32 	%f128, [%rd89];
	add.f32 	%f129, %f127, %f128;
	add.s64 	%rd90, %rd89, %rd88;
	ld.global.f32 	%f130, [%rd90];
	add.f32 	%f131, %f129, %f130;
	add.s64 	%rd91, %rd90, %rd88;
	ld.global.f32 	%f132, [%rd91];
	add.f32 	%f211, %f131, %f132;
	add.s32 	%r92, %r92, 4;
$L__BB5_23:
	setp.eq.s32 	%p18, %r32, 0;
	@%p18 bra 	$L__BB5_26;
	mad.lo.s32 	%r95, %r92, %r57, %r1;
	neg.s32 	%r94, %r32;
$L__BB5_25:
	.pragma "nounroll";
	mul.wide.s32 	%rd92, %r95, 4;
	add.s64 	%rd93, %rd3, %rd92;
	ld.global.f32 	%f133, [%rd93];
	add.f32 	%f211, %f211, %f133;
	add.s32 	%r95, %r95, %r57;
	add.s32 	%r94, %r94, 1;
	setp.ne.s32 	%p19, %r94, 0;
	@%p19 bra 	$L__BB5_25;
$L__BB5_26:
	ld.param.u64 	%rd145, [_Z18fc_backward_kernelPKfS0_S0_PfS1_S1_iii_param_4];
	cvta.to.global.u64 	%rd94, %rd145;
	mul.wide.u32 	%rd95, %r1, 4;
	add.s64 	%rd96, %rd94, %rd95;
	atom.global.add.f32 	%f134, [%rd96], %f211;
$L__BB5_27:
	setp.lt.s32 	%p20, %r58, 1;
	@%p20 bra 	$L__BB5_39;
	ld.param.u64 	%rd143, [_Z18fc_backward_kernelPKfS0_S0_PfS1_S1_iii_param_2];
	cvta.to.global.u64 	%rd97, %rd143;
	add.s64 	%rd4, %rd97, %rd56;
	and.b32  	%r41, %r58, 7;
	setp.lt.u32 	%p21, %r58, 8;
	mov.b32 	%r100, 0;
	@%p21 bra 	$L__BB5_31;
	and.b32  	%r100, %r58, 2147483640;
	neg.s32 	%r98, %r100;
	mul.wide.s32 	%rd103, %r56, 4;
	mul.wide.s32 	%rd105, %r57, 4;
	shl.b32 	%r74, %r57, 3;
	mov.u32 	%r96, %r2;
	mov.u32 	%r97, %r1;
$L__BB5_30:
	.pragma "nounroll";
	mul.wide.s32 	%rd99, %r96, 4;
	add.s64 	%rd100, %rd2, %rd99;
	mul.wide.s32 	%rd101, %r97, 4;
	add.s64 	%rd102, %rd3, %rd101;
	ld.global.f32 	%f135, [%rd102];
	ld.global.f32 	%f136, [%rd4];
	mul.f32 	%f137, %f135, %f136;
	atom.global.add.f32 	%f138, [%rd100], %f137;
	add.s64 	%rd104, %rd100, %rd103;
	add.s64 	%rd106, %rd102, %rd105;
	ld.global.f32 	%f139, [%rd106];
	ld.global.f32 	%f140, [%rd4];
	mul.f32 	%f141, %f139, %f140;
	atom.global.add.f32 	%f142, [%rd104], %f141;
	add.s64 	%rd107, %rd104, %rd103;
	add.s64 	%rd108, %rd106, %rd105;
	ld.global.f32 	%f143, [%rd108];
	ld.global.f32 	%f144, [%rd4];
	mul.f32 	%f145, %f143, %f144;
	atom.global.add.f32 	%f146, [%rd107], %f145;
	add.s64 	%rd109, %rd107, %rd103;
	add.s64 	%rd110, %rd108, %rd105;
	ld.global.f32 	%f147, [%rd110];
	ld.global.f32 	%f148, [%rd4];
	mul.f32 	%f149, %f147, %f148;
	atom.global.add.f32 	%f150, [%rd109], %f149;
	add.s64 	%rd111, %rd109, %rd103;
	add.s64 	%rd112, %rd110, %rd105;
	ld.global.f32 	%f151, [%rd112];
	ld.global.f32 	%f152, [%rd4];
	mul.f32 	%f153, %f151, %f152;
	atom.global.add.f32 	%f154, [%rd111], %f153;
	add.s64 	%rd113, %rd111, %rd103;
	add.s64 	%rd114, %rd112, %rd105;
	ld.global.f32 	%f155, [%rd114];
	ld.global.f32 	%f156, [%rd4];
	mul.f32 	%f157, %f155, %f156;
	atom.global.add.f32 	%f158, [%rd113], %f157;
	add.s64 	%rd115, %rd113, %rd103;
	add.s64 	%rd116, %rd114, %rd105;
	ld.global.f32 	%f159, [%rd116];
	ld.global.f32 	%f160, [%rd4];
	mul.f32 	%f161, %f159, %f160;
	atom.global.add.f32 	%f162, [%rd115], %f161;
	add.s64 	%rd117, %rd115, %rd103;
	add.s64 	%rd118, %rd116, %rd105;
	ld.global.f32 	%f163, [%rd118];
	ld.global.f32 	%f164, [%rd4];
	mul.f32 	%f165, %f163, %f164;
	atom.global.add.f32 	%f166, [%rd117], %f165;
	add.s32 	%r98, %r98, 8;
	add.s32 	%r97, %r97, %r74;
	shl.b32 	%r75, %r56, 3;
	add.s32 	%r96, %r96, %r75;
	setp.ne.s32 	%p22, %r98, 0;
	@%p22 bra 	$L__BB5_30;
$L__BB5_31:
	setp.eq.s32 	%p23, %r41, 0;
	@%p23 bra 	$L__BB5_39;
	and.b32  	%r51, %r58, 3;
	setp.lt.u32 	%p24, %r41, 4;
	@%p24 bra 	$L__BB5_34;
	mad.lo.s32 	%r76, %r100, %r56, %r2;
	mul.wide.s32 	%rd119, %r76, 4;
	add.s64 	%rd120, %rd2, %rd119;
	mad.lo.s32 	%r77, %r100, %r57, %r1;
	mul.wide.s32 	%rd121, %r77, 4;
	add.s64 	%rd122, %rd3, %rd121;
	ld.global.f32 	%f167, [%rd122];
	ld.global.f32 	%f168, [%rd4];
	mul.f32 	%f169, %f167, %f168;
	atom.global.add.f32 	%f170, [%rd120], %f169;
	mul.wide.s32 	%rd123, %r56, 4;
	add.s64 	%rd124, %rd120, %rd123;
	mul.wide.s32 	%rd125, %r57, 4;
	add.s64 	%rd126, %rd122, %rd125;
	ld.global.f32 	%f171, [%rd126];
	ld.global.f32 	%f172, [%rd4];
	mul.f32 	%f173, %f171, %f172;
	atom.global.add.f32 	%f174, [%rd124], %f173;
	add.s64 	%rd127, %rd124, %rd123;
	add.s64 	%rd128, %rd126, %rd125;
	ld.global.f32 	%f175, [%rd128];
	ld.global.f32 	%f176, [%rd4];
	mul.f32 	%f177, %f175, %f176;
	atom.global.add.f32 	%f178, [%rd127], %f177;
	add.s64 	%rd129, %rd127, %rd123;
	add.s64 	%rd130, %rd128, %rd125;
	ld.global.f32 	%f179, [%rd130];
	ld.global.f32 	%f180, [%rd4];
	mul.f32 	%f181, %f179, %f180;
	atom.global.add.f32 	%f182, [%rd129], %f181;
	add.s32 	%r100, %r100, 4;
$L__BB5_34:
	setp.eq.s32 	%p25, %r51, 0;
	@%p25 bra 	$L__BB5_39;
	setp.eq.s32 	%p26, %r51, 1;
	@%p26 bra 	$L__BB5_37;
	mad.lo.s32 	%r78, %r100, %r56, %r2;
	mul.wide.s32 	%rd131, %r78, 4;
	add.s64 	%rd132, %rd2, %rd131;
	mad.lo.s32 	%r79, %r100, %r57, %r1;
	mul.wide.s32 	%rd133, %r79, 4;
	add.s64 	%rd134, %rd3, %rd133;
	ld.global.f32 	%f183, [%rd134];
	ld.global.f32 	%f184, [%rd4];
	mul.f32 	%f185, %f183, %f184;
	atom.global.add.f32 	%f186, [%rd132], %f185;
	mul.wide.s32 	%rd135, %r56, 4;
	add.s64 	%rd136, %rd132, %rd135;
	mul.wide.s32 	%rd137, %r57, 4;
	add.s64 	%rd138, %rd134, %rd137;
	ld.global.f32 	%f187, [%rd138];
	ld.global.f32 	%f188, [%rd4];
	mul.f32 	%f189, %f187, %f188;
	atom.global.add.f32 	%f190, [%rd136], %f189;
	add.s32 	%r100, %r100, 2;
$L__BB5_37:
	and.b32  	%r80, %r58, 1;
	setp.eq.b32 	%p27, %r80, 1;
	not.pred 	%p28, %p27;
	@%p28 bra 	$L__BB5_39;
	mad.lo.s32 	%r81, %r100, %r56, %r2;
	mul.wide.s32 	%rd139, %r81, 4;
	add.s64 	%rd140, %rd2, %rd139;
	mad.lo.s32 	%r82, %r100, %r57, %r1;
	mul.wide.s32 	%rd141, %r82, 4;
	add.s64 	%rd142, %rd3, %rd141;
	ld.global.f32 	%f191, [%rd142];
	ld.global.f32 	%f192, [%rd4];
	mul.f32 	%f193, %f191, %f192;
	atom.global.add.f32 	%f194, [%rd140], %f193;
$L__BB5_39:
	ret;

}
	// .globl	_Z21conv2_backward_kernelPKfS0_S0_PfS1_S1_PKiS3_i
.visible .entry _Z21conv2_backward_kernelPKfS0_S0_PfS1_S1_PKiS3_i(
	.param .u64 .ptr .align 1 _Z21conv2_backward_kernelPKfS0_S0_PfS1_S1_PKiS3_i_param_0,
	.param .u64 .ptr .align 1 _Z21conv2_backward_kernelPKfS0_S0_PfS1_S1_PKiS3_i_param_1,
	.param .u64 .ptr .align 1 _Z21conv2_backward_kernelPKfS0_S0_PfS1_S1_PKiS3_i_param_2,
	.param .u64 .ptr .align 1 _Z21conv2_backward_kernelPKfS0_S0_PfS1_S1_PKiS3_i_param_3,
	.param .u64 .ptr .align 1 _Z21conv2_backward_kernelPKfS0_S0_PfS1_S1_PKiS3_i_param_4,
	.param .u64 .ptr .align 1 _Z21conv2_backward_kernelPKfS0_S0_PfS1_S1_PKiS3_i_param_5,
	.param .u64 .ptr .align 1 _Z21conv2_backward_kernelPKfS0_S0_PfS1_S1_PKiS3_i_param_6,
	.param .u64 .ptr .align 1 _Z21conv2_backward_kernelPKfS0_S0_PfS1_S1_PKiS3_i_param_7,
	.param .u32 _Z21conv2_backward_kernelPKfS0_S0_PfS1_S1_PKiS3_i_param_8
)
{
	.reg .pred 	%p<3>;
	.reg .b32 	%r<30>;
	.reg .b32 	%f<6>;
	.reg .b64 	%rd<19>;

	ld.param.u64 	%rd1, [_Z21conv2_backward_kernelPKfS0_S0_PfS1_S1_PKiS3_i_param_0];
	ld.param.u64 	%rd2, [_Z21conv2_backward_kernelPKfS0_S0_PfS1_S1_PKiS3_i_param_4];
	ld.param.u64 	%rd3, [_Z21conv2_backward_kernelPKfS0_S0_PfS1_S1_PKiS3_i_param_5];
	ld.param.u64 	%rd4, [_Z21conv2_backward_kernelPKfS0_S0_PfS1_S1_PKiS3_i_param_6];
	ld.param.u64 	%rd5, [_Z21conv2_backward_kernelPKfS0_S0_PfS1_S1_PKiS3_i_param_7];
	ld.param.u32 	%r4, [_Z21conv2_backward_kernelPKfS0_S0_PfS1_S1_PKiS3_i_param_8];
	mov.u32 	%r1, %ctaid.z;
	setp.ge.s32 	%p1, %r1, %r4;
	@%p1 bra 	$L__BB6_3;
	mov.u32 	%r5, %ctaid.y;
	mov.u32 	%r6, %ntid.x;
	mov.u32 	%r7, %tid.x;
	mad.lo.s32 	%r2, %r5, %r6, %r7;
	mov.u32 	%r3, %tid.y;
	or.b32  	%r8, %r2, %r3;
	and.b32  	%r9, %r8, 268435452;
	setp.ne.s32 	%p2, %r9, 0;
	@%p2 bra 	$L__BB6_3;
	mov.u32 	%r10, %ctaid.x;
	shl.b32 	%r11, %r1, 8;
	shl.b32 	%r12, %r10, 4;
	add.s32 	%r13, %r11, %r12;
	shl.b32 	%r14, %r3, 2;
	add.s32 	%r15, %r13, %r14;
	add.s32 	%r16, %r15, %r2;
	cvta.to.global.u64 	%rd6, %rd1;
	mul.wide.u32 	%rd7, %r16, 4;
	add.s64 	%rd8, %rd6, %rd7;
	ld.global.f32 	%f1, [%rd8];
	cvta.to.global.u64 	%rd9, %rd5;
	add.s64 	%rd10, %rd9, %rd7;
	ld.global.u32 	%r17, [%rd10];
	cvt.rn.f32.s32 	%f2, %r17;
	mul.f32 	%f3, %f1, %f2;
	cvta.to.global.u64 	%rd11, %rd2;
	mul.wide.u32 	%rd12, %r10, 4;
	add.s64 	%rd13, %rd11, %rd12;
	atom.global.add.f32 	%f4, [%rd13], %f3;
	cvta.to.global.u64 	%rd14, %rd4;
	add.s64 	%rd15, %rd14, %rd7;
	ld.global.u32 	%r18, [%rd15];
	shl.b32 	%r19, %r2, 1;
	shl.b32 	%r20, %r3, 1;
	shr.u32 	%r21, %r18, 31;
	add.s32 	%r22, %r18, %r21;
	and.b32  	%r23, %r22, -2;
	sub.s32 	%r24, %r18, %r23;
	shr.u32 	%r25, %r22, 1;
	add.s32 	%r26, %r20, %r25;
	mad.lo.s32 	%r27, %r1, 864, %r19;
	add.s32 	%r28, %r27, %r24;
	mad.lo.s32 	%r29, %r26, 12, %r28;
	cvta.to.global.u64 	%rd16, %rd3;
	mul.wide.s32 	%rd17, %r29, 4;
	add.s64 	%rd18, %rd16, %rd17;
	atom.global.add.f32 	%f5, [%rd18], %f3;
$L__BB6_3:
	ret;

}
	// .globl	_Z21conv1_backward_kernelPKfS0_S0_PfS1_S1_PKiS3_i
.visible .entry _Z21conv1_backward_kernelPKfS0_S0_PfS1_S1_PKiS3_i(
	.param .u64 .ptr .align 1 _Z21conv1_backward_kernelPKfS0_S0_PfS1_S1_PKiS3_i_param_0,
	.param .u64 .ptr .align 1 _Z21conv1_backward_kernelPKfS0_S0_PfS1_S1_PKiS3_i_param_1,
	.param .u64 .ptr .align 1 _Z21conv1_backward_kernelPKfS0_S0_PfS1_S1_PKiS3_i_param_2,
	.param .u64 .ptr .align 1 _Z21conv1_backward_kernelPKfS0_S0_PfS1_S1_PKiS3_i_param_3,
	.param .u64 .ptr .align 1 _Z21conv1_backward_kernelPKfS0_S0_PfS1_S1_PKiS3_i_param_4,
	.param .u64 .ptr .align 1 _Z21conv1_backward_kernelPKfS0_S0_PfS1_S1_PKiS3_i_param_5,
	.param .u64 .ptr .align 1 _Z21conv1_backward_kernelPKfS0_S0_PfS1_S1_PKiS3_i_param_6,
	.param .u64 .ptr .align 1 _Z21conv1_backward_kernelPKfS0_S0_PfS1_S1_PKiS3_i_param_7,
	.param .u32 _Z21conv1_backward_kernelPKfS0_S0_PfS1_S1_PKiS3_i_param_8
)
{
	.reg .pred 	%p<3>;
	.reg .b32 	%r<28>;
	.reg .b32 	%f<6>;
	.reg .b64 	%rd<19>;

	ld.param.u64 	%rd1, [_Z21conv1_backward_kernelPKfS0_S0_PfS1_S1_PKiS3_i_param_0];
	ld.param.u64 	%rd2, [_Z21conv1_backward_kernelPKfS0_S0_PfS1_S1_PKiS3_i_param_4];
	ld.param.u64 	%rd3, [_Z21conv1_backward_kernelPKfS0_S0_PfS1_S1_PKiS3_i_param_5];
	ld.param.u64 	%rd4, [_Z21conv1_backward_kernelPKfS0_S0_PfS1_S1_PKiS3_i_param_6];
	ld.param.u64 	%rd5, [_Z21conv1_backward_kernelPKfS0_S0_PfS1_S1_PKiS3_i_param_7];
	ld.param.u32 	%r4, [_Z21conv1_backward_kernelPKfS0_S0_PfS1_S1_PKiS3_i_param_8];
	mov.u32 	%r1, %ctaid.z;
	setp.ge.s32 	%p1, %r1, %r4;
	@%p1 bra 	$L__BB7_3;
	mov.u32 	%r5, %ctaid.y;
	mov.u32 	%r6, %ntid.x;
	mov.u32 	%r7, %tid.x;
	mad.lo.s32 	%r2, %r5, %r6, %r7;
	mov.u32 	%r8, %tid.y;
	max.u32 	%r9, %r2, %r8;
	setp.gt.u32 	%p2, %r9, 11;
	@%p2 bra 	$L__BB7_3;
	mov.u32 	%r10, %ctaid.x;
	mul.lo.s32 	%r11, %r10, 144;
	mad.lo.s32 	%r12, %r1, 864, %r11;
	mad.lo.s32 	%r13, %r8, 12, %r12;
	add.s32 	%r14, %r13, %r2;
	cvta.to.global.u64 	%rd6, %rd1;
	mul.wide.u32 	%rd7, %r14, 4;
	add.s64 	%rd8, %rd6, %rd7;
	ld.global.f32 	%f1, [%rd8];
	cvta.to.global.u64 	%rd9, %rd5;
	add.s64 	%rd10, %rd9, %rd7;
	ld.global.u32 	%r15, [%rd10];
	cvt.rn.f32.s32 	%f2, %r15;
	mul.f32 	%f3, %f1, %f2;
	cvta.to.global.u64 	%rd11, %rd2;
	mul.wide.u32 	%rd12, %r10, 4;
	add.s64 	%rd13, %rd11, %rd12;
	atom.global.add.f32 	%f4, [%rd13], %f3;
	cvta.to.global.u64 	%rd14, %rd4;
	add.s64 	%rd15, %rd14, %rd7;
	ld.global.u32 	%r16, [%rd15];
	shl.b32 	%r17, %r2, 1;
	shl.b32 	%r18, %r8, 1;
	shr.u32 	%r19, %r16, 31;
	add.s32 	%r20, %r16, %r19;
	and.b32  	%r21, %r20, -2;
	sub.s32 	%r22, %r16, %r21;
	shr.u32 	%r23, %r20, 1;
	add.s32 	%r24, %r18, %r23;
	mad.lo.s32 	%r25, %r1, 784, %r17;
	add.s32 	%r26, %r25, %r22;
	mad.lo.s32 	%r27, %r24, 28, %r26;
	cvta.to.global.u64 	%rd16, %rd3;
	mul.wide.s32 	%rd17, %r27, 4;
	add.s64 	%rd18, %rd16, %rd17;
	atom.global.add.f32 	%f5, [%rd18], %f3;
$L__BB7_3:
	ret;

}


// ===== COMPILED SASS (sm_100) =====

	.target	sm_100

	.elftype	@"ET_EXEC"


//--------------------- .note.nv.tkinfo           --------------------------
	.section	.note.nv.tkinfo,"",@"SHT_NOTE"
	.sectionflags	@"SHF_NOTE_NV_TKINFO"
	.tkinfo
        /*0018*/ 	.word	0x00000002
        /*0030*/ 	.string	""
        /*0030*/ 	.string	"ptxas"
        /*0030*/ 	.string	"Cuda compilation tools, release 13.0, V13.0.88"
        /*0030*/ 	.string	"Build cuda_13.0.r13.0/compiler.36424714_0"
        /*0030*/ 	.string	"-arch sm_100 -m 64 "



//--------------------- .note.nv.cuinfo           --------------------------
	.section	.note.nv.cuinfo,"",@"SHT_NOTE"
	.sectionflags	@"SHF_NOTE_NV_CUINFO"
        /*0018*/ 	.short	0x0002
        /*001a*/ 	.short	0x0064
        /*001c*/ 	.short	0x0082
	.zero		2


//--------------------- .nv.info                  --------------------------
	.section	.nv.info,"",@"SHT_CUDA_INFO"
	.align	4


	//----- nvinfo : EIATTR_REGCOUNT
	.align		4
        /*0000*/ 	.byte	0x04, 0x2f
        /*0002*/ 	.short	(.L_10 - .L_9)
	.align		4
.L_9:
        /*0004*/ 	.word	index@(_Z18conv1_fused_kernelPKfS0_S0_PfPiS2_i)
        /*0008*/ 	.word	0x00000028


	//----- nvinfo : EIATTR_FRAME_SIZE
	.align		4
.L_10:
        /*000c*/ 	.byte	0x04, 0x11
        /*000e*/ 	.short	(.L_12 - .L_11)
	.align		4
.L_11:
        /*0010*/ 	.word	index@(_Z18conv1_fused_kernelPKfS0_S0_PfPiS2_i)
        /*0014*/ 	.word	0x00000000


	//----- nvinfo : EIATTR_REGCOUNT
	.align		4
.L_12:
        /*0018*/ 	.byte	0x04, 0x2f
        /*001a*/ 	.short	(.L_14 - .L_13)
	.align		4
.L_13:
        /*001c*/ 	.word	index@(_Z18conv2_fused_kernelPKfS0_S0_PfPiS2_i)
        /*0020*/ 	.word	0x00000020


	//----- nvinfo : EIATTR_FRAME_SIZE
	.align		4
.L_14:
        /*0024*/ 	.byte	0x04, 0x11
        /*0026*/ 	.short	(.L_16 - .L_15)
	.align		4
.L_15:
        /*0028*/ 	.word	index@(_Z18conv2_fused_kernelPKfS0_S0_PfPiS2_i)
        /*002c*/ 	.word	0x00000000


	//----- nvinfo : EIATTR_REGCOUNT
	.align		4
.L_16:
        /*0030*/ 	.byte	0x04, 0x2f
        /*0032*/ 	.short	(.L_18 - .L_17)
	.align		4
.L_17:
        /*0034*/ 	.word	index@(_Z17fc_forward_kernelPKfS0_S0_Pfiib)
        /*0038*/ 	.word	0x0000001d


	//----- nvinfo : EIATTR_FRAME_SIZE
	.align		4
.L_18:
        /*003c*/ 	.byte	0x04, 0x11
        /*003e*/ 	.short	(.L_20 - .L_19)
	.align		4
.L_19:
        /*0040*/ 	.word	index@(_Z17fc_forward_kernelPKfS0_S0_Pfiib)
        /*0044*/ 	.word	0x00000000


	//----- nvinfo : EIATTR_REGCOUNT
	.align		4
.L_20:
        /*0048*/ 	.byte	0x04, 0x2f
        /*004a*/ 	.short	(.L_22 - .L_21)
	.align		4
.L_21:
        /*004c*/ 	.word	index@(_Z19softmax_loss_kernelPKfPKiPfS3_ii)
        /*0050*/ 	.word	0x00000020


	//----- nvinfo : EIATTR_FRAME_SIZE
	.align		4
.L_22:
        /*0054*/ 	.byte	0x04, 0x11
        /*0056*/ 	.short	(.L_24 - .L_23)
	.align		4
.L_23:
        /*0058*/ 	.word	index@($__internal_1_$__cuda_sm3x_div_rn_noftz_f32_slowpath)
        /*005c*/ 	.word	0x00000000


	//----- nvinfo : EIATTR_FRAME_SIZE
	.align		4
.L_24:
        /*0060*/ 	.byte	0x04, 0x11
        /*0062*/ 	.short	(.L_26 - .L_25)
	.align		4
.L_25:
        /*0064*/ 	.word	index@(_Z19softmax_loss_kernelPKfPKiPfS3_ii)
        /*0068*/ 	.word	0x00000000


	//----- nvinfo : EIATTR_REGCOUNT
	.align		4
.L_26:
        /*006c*/ 	.byte	0x04, 0x2f
        /*006e*/ 	.short	(.L_28 - .L_27)
	.align		4
.L_27:
        /*0070*/ 	.word	index@(_Z13update_kernelPfPKffii)
        /*0074*/ 	.word	0x00000010


	//----- nvinfo : EIATTR_FRAME_SIZE
	.align		4
.L_28:
        /*0078*/ 	.byte	0x04, 0x11
        /*007a*/ 	.short	(.L_30 - .L_29)
	.align		4
.L_29:
        /*007c*/ 	.word	index@($__internal_0_$__cuda_sm3x_div_rn_noftz_f32_slowpath)
        /*0080*/ 	.word	0x00000000


	//----- nvinfo : EIATTR_FRAME_SIZE
	.align		4
.L_30:
        /*0084*/ 	.byte	0x04, 0x11
        /*0086*/ 	.short	(.L_32 - .L_31)
	.align		4
.L_31:
        /*0088*/ 	.word	index@(_Z13update_kernelPfPKffii)
        /*008c*/ 	.word	0x00000000


	//----- nvinfo : EIATTR_REGCOUNT
	.align		4
.L_32:
        /*0090*/ 	.byte	0x04, 0x2f
        /*0092*/ 	.short	(.L_34 - .L_33)
	.align		4
.L_33:
        /*0094*/ 	.word	index@(_Z18fc_backward_kernelPKfS0_S0_PfS1_S1_iii)
        /*0098*/ 	.word	0x00000020


	//----- nvinfo : EIATTR_FRAME_SIZE
	.align		4
.L_34:
        /*009c*/ 	.byte	0x04, 0x11
        /*009e*/ 	.short	(.L_36 - .L_35)
	.align		4
.L_35:
        /*00a0*/ 	.word	index@(_Z18fc_backward_kernelPKfS0_S0_PfS1_S1_iii)
        /*00a4*/ 	.word	0x00000000


	//----- nvinfo : EIATTR_REGCOUNT
	.align		4
.L_36:
        /*00a8*/ 	.byte	0x04, 0x2f
        /*00aa*/ 	.short	(.L_38 - .L_37)
	.align		4
.L_37:
        /*00ac*/ 	.word	index@(_Z21conv2_backward_kernelPKfS0_S0_PfS1_S1_PKiS3_i)
        /*00b0*/ 	.word	0x00000014


	//----- nvinfo : EIATTR_FRAME_SIZE
	.align		4
.L_38:
        /*00b4*/ 	.byte	0x04, 0x11
        /*00b6*/ 	.short	(.L_40 - .L_39)
	.align		4
.L_39:
        /*00b8*/ 	.word	index@(_Z21conv2_backward_kernelPKfS0_S0_PfS1_S1_PKiS3_i)
        /*00bc*/ 	.word	0x00000000


	//----- nvinfo : EIATTR_REGCOUNT
	.align		4
.L_40:
        /*00c0*/ 	.byte	0x04, 0x2f
        /*00c2*/ 	.short	(.L_42 - .L_41)
	.align		4
.L_41:
        /*00c4*/ 	.word	index@(_Z21conv1_backward_kernelPKfS0_S0_PfS1_S1_PKiS3_i)
        /*00c8*/ 	.word	0x00000014


	//----- nvinfo : EIATTR_FRAME_SIZE
	.align		4
.L_42:
        /*00cc*/ 	.byte	0x04, 0x11
        /*00ce*/ 	.short	(.L_44 - .L_43)
	.align		4
.L_43:
        /*00d0*/ 	.word	index@(_Z21conv1_backward_kernelPKfS0_S0_PfS1_S1_PKiS3_i)
        /*00d4*/ 	.word	0x00000000


	//----- nvinfo : EIATTR_MIN_STACK_SIZE
	.align		4
.L_44:
        /*00d8*/ 	.byte	0x04, 0x12
        /*00da*/ 	.short	(.L_46 - .L_45)
	.align		4
.L_45:
        /*00dc*/ 	.word	index@(_Z21conv1_backward_kernelPKfS0_S0_PfS1_S1_PKiS3_i)
        /*00e0*/ 	.word	0x00000000


	//----- nvinfo : EIATTR_MIN_STACK_SIZE
	.align		4
.L_46:
        /*00e4*/ 	.byte	0x04, 0x12
        /*00e6*/ 	.short	(.L_48 - .L_47)
	.align		4
.L_47:
        /*00e8*/ 	.word	index@(_Z21conv2_backward_kernelPKfS0_S0_PfS1_S1_PKiS3_i)
        /*00ec*/ 	.word	0x00000000


	//----- nvinfo : EIATTR_MIN_STACK_SIZE
	.align		4
.L_48:
        /*00f0*/ 	.byte	0x04, 0x12
        /*00f2*/ 	.short	(.L_50 - .L_49)
	.align		4
.L_49:
        /*00f4*/ 	.word	index@(_Z18fc_backward_kernelPKfS0_S0_PfS1_S1_iii)
        /*00f8*/ 	.word	0x00000000


	//----- nvinfo : EIATTR_MIN_STACK_SIZE
	.align		4
.L_50:
        /*00fc*/ 	.byte	0x04, 0x12
        /*00fe*/ 	.short	(.L_52 - .L_51)
	.align		4
.L_51:
        /*0100*/ 	.word	index@(_Z13update_kernelPfPKffii)
        /*0104*/ 	.word	0x00000000


	//----- nvinfo : EIATTR_MIN_STACK_SIZE
	.align		4
.L_52:
        /*0108*/ 	.byte	0x04, 0x12
        /*010a*/ 	.short	(.L_54 - .L_53)
	.align		4
.L_53:
        /*010c*/ 	.word	index@(_Z19softmax_loss_kernelPKfPKiPfS3_ii)
        /*0110*/ 	.word	0x00000000


	//----- nvinfo : EIATTR_MIN_STACK_SIZE
	.align		4
.L_54:
        /*0114*/ 	.byte	0x04, 0x12
        /*0116*/ 	.short	(.L_56 - .L_55)
	.align		4
.L_55:
        /*0118*/ 	.word	index@(_Z17fc_forward_kernelPKfS0_S0_Pfiib)
        /*011c*/ 	.word	0x00000000


	//----- nvinfo : EIATTR_MIN_STACK_SIZE
	.align		4
.L_56:
        /*0120*/ 	.byte	0x04, 0x12
        /*0122*/ 	.short	(.L_58 - .L_57)
	.align		4
.L_57:
        /*0124*/ 	.word	index@(_Z18conv2_fused_kernelPKfS0_S0_PfPiS2_i)
        /*0128*/ 	.word	0x00000000


	//----- nvinfo : EIATTR_MIN_STACK_SIZE
	.align		4
.L_58:
        /*012c*/ 	.byte	0x04, 0x12
        /*012e*/ 	.short	(.L_60 - .L_59)
	.align		4
.L_59:
        /*0130*/ 	.word	index@(_Z18conv1_fused_kernelPKfS0_S0_PfPiS2_i)
        /*0134*/ 	.word	0x00000000
.L_60:


//--------------------- .nv.compat                --------------------------
	.section	.nv.compat,"",@"SHT_CUDA_COMPAT_INFO"
	.align	4
        /*0000*/ 	.byte	0x02, 0x09, 0x00, 0x00, 0x02, 0x02, 0x01, 0x00, 0x02, 0x05, 0x05, 0x00, 0x03, 0x07, 0x01, 0x01
        /*0010*/ 	.byte	0x02, 0x03, 0x00, 0x00, 0x02, 0x06, 0x01, 0x00, 0x04, 0x0b, 0x08, 0x00, 0x01, 0x00, 0x00, 0x00
        /*0020*/ 	.byte	0x00, 0x00, 0x00, 0x00


//--------------------- .nv.info._Z21conv1_backward_kernelPKfS0_S0_PfS1_S1_PKiS3_i --------------------------
	.section	.nv.info._Z21conv1_backward_kernelPKfS0_S0_PfS1_S1_PKiS3_i,"",@"SHT_CUDA_INFO"
	.sectionflags	@""
	.align	4


	//----- nvinfo : EIATTR_CUDA_API_VERSION
	.align		4
        /*0000*/ 	.byte	0x04, 0x37
        /*0002*/ 	.short	(.L_62 - .L_61)
.L_61:
        /*0004*/ 	.word	0x00000082


	//----- nvinfo : EIATTR_KPARAM_INFO
	.align		4
.L_62:
        /*0008*/ 	.byte	0x04, 0x17
        /*000a*/ 	.short	(.L_64 - .L_63)
.L_63:
        /*000c*/ 	.word	0x00000000
        /*0010*/ 	.short	0x0008
        /*0012*/ 	.short	0x0040
        /*0014*/ 	.byte	0x00, 0xf0, 0x11, 0x00


	//----- nvinfo : EIATTR_KPARAM_INFO
	.align		4
.L_64:
        /*0018*/ 	.byte	0x04, 0x17
        /*001a*/ 	.short	(.L_66 - .L_65)
.L_65:
        /*001c*/ 	.word	0x00000000
        /*0020*/ 	.short	0x0007
        /*0022*/ 	.short	0x0038
        /*0024*/ 	.byte	0x00, 0xf5, 0x21, 0x00


	//----- nvinfo : EIATTR_KPARAM_INFO
	.align		4
.L_66:
        /*0028*/ 	.byte	0x04, 0x17
        /*002a*/ 	.short	(.L_68 - .L_67)
.L_67:
        /*002c*/ 	.word	0x00000000
        /*0030*/ 	.short	0x0006
        /*0032*/ 	.short	0x0030
        /*0034*/ 	.byte	0x00, 0xf5, 0x21, 0x00


	//----- nvinfo : EIATTR_KPARAM_INFO
	.align		4
.L_68:
        /*0038*/ 	.byte	0x04, 0x17
        /*003a*/ 	.short	(.L_70 - .L_69)
.L_69:
        /*003c*/ 	.word	0x00000000
        /*0040*/ 	.short	0x0005
        /*0042*/ 	.short	0x0028
        /*0044*/ 	.byte	0x00, 0xf5, 0x21, 0x00


	//----- nvinfo : EIATTR_KPARAM_INFO
	.align		4
.L_70:
        /*0048*/ 	.byte	0x04, 0x17
        /*004a*/ 	.short	(.L_72 - .L_71)
.L_71:
        /*004c*/ 	.word	0x00000000
        /*0050*/ 	.short	0x0004
        /*0052*/ 	.short	0x0020
        /*0054*/ 	.byte	0x00, 0xf5, 0x21, 0x00


	//----- nvinfo : EIATTR_KPARAM_INFO
	.align		4
.L_72:
        /*0058*/ 	.byte	0x04, 0x17
        /*005a*/ 	.short	(.L_74 - .L_73)
.L_73:
        /*005c*/ 	.word	0x00000000
        /*0060*/ 	.short	0x0003
        /*0062*/ 	.short	0x0018
        /*0064*/ 	.byte	0x00, 0xf5, 0x21, 0x00


	//----- nvinfo : EIATTR_KPARAM_INFO
	.align		4
.L_74:
        /*0068*/ 	.byte	0x04, 0x17
        /*006a*/ 	.short	(.L_76 - .L_75)
.L_75:
        /*006c*/ 	.word	0x00000000
        /*0070*/ 	.short	0x0002
        /*0072*/ 	.short	0x0010
        /*0074*/ 	.byte	0x00, 0xf5, 0x21, 0x00


	//----- nvinfo : EIATTR_KPARAM_INFO
	.align		4
.L_76:
        /*0078*/ 	.byte	0x04, 0x17
        /*007a*/ 	.short	(.L_78 - .L_77)
.L_77:
        /*007c*/ 	.word	0x00000000
        /*0080*/ 	.short	0x0001
        /*0082*/ 	.short	0x0008
        /*0084*/ 	.byte	0x00, 0xf5, 0x21, 0x00


	//----- nvinfo : EIATTR_KPARAM_INFO
	.align		4
.L_78:
        /*0088*/ 	.byte	0x04, 0x17
        /*008a*/ 	.short	(.L_80 - .L_79)
.L_79:
        /*008c*/ 	.word	0x00000000
        /*0090*/ 	.short	0x0000
        /*0092*/ 	.short	0x0000
        /*0094*/ 	.byte	0x00, 0xf5, 0x21, 0x00


	//----- nvinfo : EIATTR_SPARSE_MMA_MASK
	.align		4
.L_80:
        /*0098*/ 	.byte	0x03, 0x50
        /*009a*/ 	.short	0x0000


	//----- nvinfo : EIATTR_MAXREG_COUNT
	.align		4
        /*009c*/ 	.byte	0x03, 0x1b
        /*009e*/ 	.short	0x00ff


	//----- nvinfo : EIATTR_MERCURY_ISA_VERSION
	.align		4
        /*00a0*/ 	.byte	0x03, 0x5f
        /*00a2*/ 	.short	0x0101


	//----- nvinfo : EIATTR_VRC_CTA_INIT_COUNT
	.align		4
        /*00a4*/ 	.byte	0x02, 0x4a
	.zero		1
	.zero		1


	//----- nvinfo : EIATTR_EXIT_INSTR_OFFSETS
	.align		4
        /*00a8*/ 	.byte	0x04, 0x1c
        /*00aa*/ 	.short	(.L_82 - .L_81)


	//   ....[0]....
.L_81:
        /*00ac*/ 	.word	0x00000040


	//   ....[1]....
        /*00b0*/ 	.word	0x000000c0


	//   ....[2]....
        /*00b4*/ 	.word	0x000002b0


	//----- nvinfo : EIATTR_CBANK_PARAM_SIZE
	.align		4
.L_82:
        /*00b8*/ 	.byte	0x03, 0x19
        /*00ba*/ 	.short	0x0044


	//----- nvinfo : EIATTR_PARAM_CBANK
	.align		4
        /*00bc*/ 	.byte	0x04, 0x0a
        /*00be*/ 	.short	(.L_84 - .L_83)
	.align		4
.L_83:
        /*00c0*/ 	.word	index@(.nv.constant0._Z21conv1_backward_kernelPKfS0_S0_PfS1_S1_PKiS3_i)
        /*00c4*/ 	.short	0x0380
        /*00c6*/ 	.short	0x0044


	//----- nvinfo : EIATTR_SW_WAR
	.align		4
.L_84:
        /*00c8*/ 	.byte	0x04, 0x36
        /*00ca*/ 	.short	(.L_86 - .L_85)
.L_85:
        /*00cc*/ 	.word	0x00000008
.L_86:


//--------------------- .nv.info._Z21conv2_backward_kernelPKfS0_S0_PfS1_S1_PKiS3_i --------------------------
	.section	.nv.info._Z21conv2_backward_kernelPKfS0_S0_PfS1_S1_PKiS3_i,"",@"SHT_CUDA_INFO"
	.sectionflags	@""
	.align	4


	//----- nvinfo : EIATTR_CUDA_API_VERSION
	.align		4
        /*0000*/ 	.byte	0x04, 0x37
        /*0002*/ 	.short	(.L_88 - .L_87)
.L_87:
        /*0004*/ 	.word	0x00000082


	//----- nvinfo : EIATTR_KPARAM_INFO
	.align		4
.L_88:
        /*0008*/ 	.byte	0x04, 0x17
        /*000a*/ 	.short	(.L_90 - .L_89)
.L_89:
        /*000c*/ 	.word	0x00000000
        /*0010*/ 	.short	0x0008
        /*0012*/ 	.short	0x0040
        /*0014*/ 	.byte	0x00, 0xf0, 0x11, 0x00


	//----- nvinfo : EIATTR_KPARAM_INFO
	.align		4
.L_90:
        /*0018*/ 	.byte	0x04, 0x17
        /*001a*/ 	.short	(.L_92 - .L_91)
.L_91:
        /*001c*/ 	.word	0x00000000
        /*0020*/ 	.short	0x0007
        /*0022*/ 	.short	0x0038
        /*0024*/ 	.byte	0x00, 0xf5, 0x21, 0x00


	//----- nvinfo : EIATTR_KPARAM_INFO
	.align		4
.L_92:
        /*0028*/ 	.byte	0x04, 0x17
        /*002a*/ 	.short	(.L_94 - .L_93)
.L_93:
        /*002c*/ 	.word	0x00000000
        /*0030*/ 	.short	0x0006
        /*0032*/ 	.short	0x0030
        /*0034*/ 	.byte	0x00, 0xf5, 0x21, 0x00


	//----- nvinfo : EIATTR_KPARAM_INFO
	.align		4
.L_94:
        /*0038*/ 	.byte	0x04, 0x17
        /*003a*/ 	.short	(.L_96 - .L_95)
.L_95:
        /*003c*/ 	.word	0x00000000
        /*0040*/ 	.short	0x0005
        /*0042*/ 	.short	0x0028
        /*0044*/ 	.byte	0x00, 0xf5, 0x21, 0x00


	//----- nvinfo : EIATTR_KPARAM_INFO
	.align		4
.L_96:
        /*0048*/ 	.byte	0x04, 0x17
        /*004a*/ 	.short	(.L_98 - .L_97)
.L_97:
        /*004c*/ 	.word	0x00000000
        /*0050*/ 	.short	0x0004
        /*0052*/ 	.short	0x0020
        /*0054*/ 	.byte	0x00, 0xf5, 0x21, 0x00


	//----- nvinfo : EIATTR_KPARAM_INFO
	.align		4
.L_98:
        /*0058*/ 	.byte	0x04, 0x17
        /*005a*/ 	.short	(.L_100 - .L_99)
.L_99:
        /*005c*/ 	.word	0x00000000
        /*0060*/ 	.short	0x0003
        /*0062*/ 	.short	0x0018
        /*0064*/ 	.byte	0x00, 0xf5, 0x21, 0x00


	//----- nvinfo : EIATTR_KPARAM_INFO
	.align		4
.L_100:
        /*0068*/ 	.byte	0x04, 0x17
        /*006a*/ 	.short	(.L_102 - .L_101)
.L_101:
        /*006c*/ 	.word	0x00000000
        /*0070*/ 	.short	0x0002
        /*0072*/ 	.short	0x0010
        /*0074*/ 	.byte	0x00, 0xf5, 0x21, 0x00


	//----- nvinfo : EIATTR_KPARAM_INFO
	.align		4
.L_102:
        /*0078*/ 	.byte	0x04, 0x17
        /*007a*/ 	.short	(.L_104 - .L_103)
.L_103:
        /*007c*/ 	.word	0x00000000
        /*0080*/ 	.short	0x0001
        /*0082*/ 	.short	0x0008
        /*0084*/ 	.byte	0x00, 0xf5, 0x21, 0x00


	//----- nvinfo : EIATTR_KPARAM_INFO
	.align		4
.L_104:
        /*0088*/ 	.byte	0x04, 0x17
        /*008a*/ 	.short	(.L_106 - .L_105)
.L_105:
        /*008c*/ 	.word	0x00000000
        /*0090*/ 	.short	0x0000
        /*0092*/ 	.short	0x0000
        /*0094*/ 	.byte	0x00, 0xf5, 0x21, 0x00


	//----- nvinfo : EIATTR_SPARSE_MMA_MASK
	.align		4
.L_106:
        /*0098*/ 	.byte	0x03, 0x50
        /*009a*/ 	.short	0x0000


	//----- nvinfo : EIATTR_MAXREG_COUNT
	.align		4
        /*009c*/ 	.byte	0x03, 0x1b
        /*009e*/ 	.short	0x00ff


	//----- nvinfo : EIATTR_MERCURY_ISA_VERSION
	.align		4
        /*00a0*/ 	.byte	0x03, 0x5f
        /*00a2*/ 	.short	0x0101


	//----- nvinfo : EIATTR_VRC_CTA_INIT_COUNT
	.align		4
        /*00a4*/ 	.byte	0x02, 0x4a
	.zero		1
	.zero		1


	//----- nvinfo : EIATTR_EXIT_INSTR_OFFSETS
	.align		4
        /*00a8*/ 	.byte	0x04, 0x1c
        /*00aa*/ 	.short	(.L_108 - .L_107)


	//   ....[0]....
.L_107:
        /*00ac*/ 	.word	0x00000040


	//   ....[1]....
        /*00b0*/ 	.word	0x000000b0


	//   ....[2]....
        /*00b4*/ 	.word	0x000002a0


	//----- nvinfo : EIATTR_CBANK_PARAM_SIZE
	.align		4
.L_108:
        /*00b8*/ 	.byte	0x03, 0x19
        /*00ba*/ 	.short	0x0044


	//----- nvinfo : EIATTR_PARAM_CBANK
	.align		4
        /*00bc*/ 	.byte	0x04, 0x0a
        /*00be*/ 	.short	(.L_110 - .L_109)
	.align		4
.L_109:
        /*00c0*/ 	.word	index@(.nv.constant0._Z21conv2_backward_kernelPKfS0_S0_PfS1_S1_PKiS3_i)
        /*00c4*/ 	.short	0x0380
        /*00c6*/ 	.short	0x0044


	//----- nvinfo : EIATTR_SW_WAR
	.align		4
.L_110:
        /*00c8*/ 	.byte	0x04, 0x36
        /*00ca*/ 	.short	(.L_112 - .L_111)
.L_111:
        /*00cc*/ 	.word	0x00000008
.L_112:


//--------------------- .nv.info._Z18fc_backward_kernelPKfS0_S0_PfS1_S1_iii --------------------------
	.section	.nv.info._Z18fc_backward_kernelPKfS0_S0_PfS1_S1_iii,"",@"SHT_CUDA_INFO"
	.sectionflags	@""
	.align	4


	//----- nvinfo : EIATTR_CUDA_API_VERSION
	.align		4
        /*0000*/ 	.byte	0x04, 0x37
        /*0002*/ 	.short	(.L_114 - .L_113)
.L_113:
        /*0004*/ 	.word	0x00000082


	//----- nvinfo : EIATTR_KPARAM_INFO
	.align		4
.L_114:
        /*0008*/ 	.byte	0x04, 0x17
        /*000a*/ 	.short	(.L_116 - .L_115)
.L_115:
        /*000c*/ 	.word	0x00000000
        /*0010*/ 	.short	0x0008
        /*0012*/ 	.short	0x0038
        /*0014*/ 	.byte	0x00, 0xf0, 0x11, 0x00


	//----- nvinfo : EIATTR_KPARAM_INFO
	.align		4
.L_116:
        /*0018*/ 	.byte	0x04, 0x17
        /*001a*/ 	.short	(.L_118 - .L_117)
.L_117:
        /*001c*/ 	.word	0x00000000
        /*0020*/ 	.short	0x0007
        /*0022*/ 	.short	0x0034
        /*0024*/ 	.byte	0x00, 0xf0, 0x11, 0x00


	//----- nvinfo : EIATTR_KPARAM_INFO
	.align		4
.L_118:
        /*0028*/ 	.byte	0x04, 0x17
        /*002a*/ 	.short	(.L_120 - .L_119)
.L_119:
        /*002c*/ 	.word	0x00000000
        /*0030*/ 	.short	0x0006
        /*0032*/ 	.short	0x0030
        /*0034*/ 	.byte	0x00, 0xf0, 0x11, 0x00


	//----- nvinfo : EIATTR_KPARAM_INFO
	.align		4
.L_120:
        /*0038*/ 	.byte	0x04, 0x17
        /*003a*/ 	.short	(.L_122 - .L_121)
.L_121:
        /*003c*/ 	.word	0x00000000
        /*0040*/ 	.short	0x0005
        /*0042*/ 	.short	0x0028
        /*0044*/ 	.byte	0x00, 0xf5, 0x21, 0x00


	//----- nvinfo : EIATTR_KPARAM_INFO
	.align		4
.L_122:
        /*0048*/ 	.byte	0x04, 0x17
        /*004a*/ 	.short	(.L_124 - .L_123)
.L_123:
        /*004c*/ 	.word	0x00000000
        /*0050*/ 	.short	0x0004
        /*0052*/ 	.short	0x0020
        /*0054*/ 	.byte	0x00, 0xf5, 0x21, 0x00


	//----- nvinfo : EIATTR_KPARAM_INFO
	.align		4
.L_124:
        /*0058*/ 	.byte	0x04, 0x17
        /*005a*/ 	.short	(.L_126 - .L_125)
.L_125:
        /*005c*/ 	.word	0x00000000
        /*0060*/ 	.short	0x0003
        /*0062*/ 	.short	0x0018
        /*0064*/ 	.byte	0x00, 0xf5, 0x21, 0x00


	//----- nvinfo : EIATTR_KPARAM_INFO
	.align		4
.L_126:
        /*0068*/ 	.byte	0x04, 0x17
        /*006a*/ 	.short	(.L_128 - .L_127)
.L_127:
        /*006c*/ 	.word	0x00000000
        /*0070*/ 	.short	0x0002
        /*0072*/ 	.short	0x0010
        /*0074*/ 	.byte	0x00, 0xf5, 0x21, 0x00


	//----- nvinfo : EIATTR_KPARAM_INFO
	.align		4
.L_128:
        /*0078*/ 	.byte	0x04, 0x17
        /*007a*/ 	.short	(.L_130 - .L_129)
.L_129:
        /*007c*/ 	.word	0x00000000
        /*0080*/ 	.short	0x0001
        /*0082*/ 	.short	0x0008
        /*0084*/ 	.byte	0x00, 0xf5, 0x21, 0x00


	//----- nvinfo : EIATTR_KPARAM_INFO
	.align		4
.L_130:
        /*0088*/ 	.byte	0x04, 0x17
        /*008a*/ 	.short	(.L_132 - .L_131)
.L_131:
        /*008c*/ 	.word	0x00000000
        /*0090*/ 	.short	0x0000
        /*0092*/ 	.short	0x0000
        /*0094*/ 	.byte	0x00, 0xf5, 0x21, 0x00


	//----- nvinfo : EIATTR_SPARSE_MMA_MASK
	.align		4
.L_132:
        /*0098*/ 	.byte	0x03, 0x50
        /*009a*/ 	.short	0x0000


	//----- nvinfo : EIATTR_MAXREG_COUNT
	.align		4
        /*009c*/ 	.byte	0x03, 0x1b
        /*009e*/ 	.short	0x00ff


	//----- nvinfo : EIATTR_MERCURY_ISA_VERSION
	.align		4
        /*00a0*/ 	.byte	0x03, 0x5f
        /*00a2*/ 	.short	0x0101


	//----- nvinfo : EIATTR_VRC_CTA_INIT_COUNT
	.align		4
        /*00a4*/ 	.byte	0x02, 0x4a
	.zero		1
	.zero		1


	//----- nvinfo : EIATTR_EXIT_INSTR_OFFSETS
	.align		4
        /*00a8*/ 	.byte	0x04, 0x1c
        /*00aa*/ 	.short	(.L_134 - .L_133)


	//   ....[0]....
.L_133:
        /*00ac*/ 	.word	0x00001100


	//   ....[1]....
        /*00b0*/ 	.word	0x00001540


	//   ....[2]....
        /*00b4*/ 	.word	0x00001770


	//   ....[3]....
        /*00b8*/ 	.word	0x000018e0


	//   ....[4]....
        /*00bc*/ 	.word	0x000019a0


	//----- nvinfo : EIATTR_CRS_STACK_SIZE
	.align		4
.L_134:
        /*00c0*/ 	.byte	0x04, 0x1e
        /*00c2*/ 	.short	(.L_136 - .L_135)
.L_135:
        /*00c4*/ 	.word	0x00000000


	//----- nvinfo : EIATTR_CBANK_PARAM_SIZE
	.align		4
.L_136:
        /*00c8*/ 	.byte	0x03, 0x19
        /*00ca*/ 	.short	0x003c


	//----- nvinfo : EIATTR_PARAM_CBANK
	.align		4
        /*00cc*/ 	.byte	0x04, 0x0a
        /*00ce*/ 	.short	(.L_138 - .L_137)
	.align		4
.L_137:
        /*00d0*/ 	.word	index@(.nv.constant0._Z18fc_backward_kernelPKfS0_S0_PfS1_S1_iii)
        /*00d4*/ 	.short	0x0380
        /*00d6*/ 	.short	0x003c


	//----- nvinfo : EIATTR_SW_WAR
	.align		4
.L_138:
        /*00d8*/ 	.byte	0x04, 0x36
        /*00da*/ 	.short	(.L_140 - .L_139)
.L_139:
        /*00dc*/ 	.word	0x00000008
.L_140:


//--------------------- .nv.info._Z13update_kernelPfPKffii --------------------------
	.section	.nv.info._Z13update_kernelPfPKffii,"",@"SHT_CUDA_INFO"
	.sectionflags	@""
	.align	4


	//----- nvinfo : EIATTR_CUDA_API_VERSION
	.align		4
        /*0000*/ 	.byte	0x04, 0x37
        /*0002*/ 	.short	(.L_142 - .L_141)
.L_141:
        /*0004*/ 	.word	0x00000082


	//----- nvinfo : EIATTR_KPARAM_INFO
	.align		4
.L_142:
        /*0008*/ 	.byte	0x04, 0x17
        /*000a*/ 	.short	(.L_144 - .L_143)
.L_143:
        /*000c*/ 	.word	0x00000000
        /*0010*/ 	.short	0x0004
        /*0012*/ 	.short	0x0018
        /*0014*/ 	.byte	0x00, 0xf0, 0x11, 0x00


	//----- nvinfo : EIATTR_KPARAM_INFO
	.align		4
.L_144:
        /*0018*/ 	.byte	0x04, 0x17
        /*001a*/ 	.short	(.L_146 - .L_145)
.L_145:
        /*001c*/ 	.word	0x00000000
        /*0020*/ 	.short	0x0003
        /*0022*/ 	.short	0x0014
        /*0024*/ 	.byte	0x00, 0xf0, 0x11, 0x00


	//----- nvinfo : EIATTR_KPARAM_INFO
	.align		4
.L_146:
        /*0028*/ 	.byte	0x04, 0x17
        /*002a*/ 	.short	(.L_148 - .L_147)
.L_147:
        /*002c*/ 	.word	0x00000000
        /*0030*/ 	.short	0x0002
        /*0032*/ 	.short	0x0010
        /*0034*/ 	.byte	0x00, 0xf0, 0x11, 0x00


	//----- nvinfo : EIATTR_KPARAM_INFO
	.align		4
.L_148:
        /*0038*/ 	.byte	0x04, 0x17
        /*003a*/ 	.short	(.L_150 - .L_149)
.L_149:
        /*003c*/ 	.word	0x00000000
        /*0040*/ 	.short	0x0001
        /*0042*/ 	.short	0x0008
        /*0044*/ 	.byte	0x00, 0xf5, 0x21, 0x00


	//----- nvinfo : EIATTR_KPARAM_INFO
	.align		4
.L_150:
        /*0048*/ 	.byte	0x04, 0x17
        /*004a*/ 	.short	(.L_152 - .L_151)
.L_151:
        /*004c*/ 	.word	0x00000000
        /*0050*/ 	.short	0x0000
        /*0052*/ 	.short	0x0000
        /*0054*/ 	.byte	0x00, 0xf5, 0x21, 0x00


	//----- nvinfo : EIATTR_SPARSE_MMA_MASK
	.align		4
.L_152:
        /*0058*/ 	.byte	0x03, 0x50
        /*005a*/ 	.short	0x0000


	//----- nvinfo : EIATTR_MAXREG_COUNT
	.align		4
        /*005c*/ 	.byte	0x03, 0x1b
        /*005e*/ 	.short	0x00ff


	//----- nvinfo : EIATTR_MERCURY_ISA_VERSION
	.align		4
        /*0060*/ 	.byte	0x03, 0x5f
        /*0062*/ 	.short	0x0101


	//----- nvinfo : EIATTR_VRC_CTA_INIT_COUNT
	.align		4
        /*0064*/ 	.byte	0x02, 0x4a
	.zero		1
	.zero		1


	//----- nvinfo : EIATTR_EXIT_INSTR_OFFSETS
	.align		4
        /*0068*/ 	.byte	0x04, 0x1c
        /*006a*/ 	.short	(.L_154 - .L_153)


	//   ....[0]....
.L_153:
        /*006c*/ 	.word	0x00000070


	//   ....[1]....
        /*0070*/ 	.word	0x00000210


	//----- nvinfo : EIATTR_CRS_STACK_SIZE
	.align		4
.L_154:
        /*0074*/ 	.byte	0x04, 0x1e
        /*0076*/ 	.short	(.L_156 - .L_155)
.L_155:
        /*0078*/ 	.word	0x00000000


	//----- nvinfo : EIATTR_CBANK_PARAM_SIZE
	.align		4
.L_156:
        /*007c*/ 	.byte	0x03, 0x19
        /*007e*/ 	.short	0x001c


	//----- nvinfo : EIATTR_PARAM_CBANK
	.align		4
        /*0080*/ 	.byte	0x04, 0x0a
        /*0082*/ 	.short	(.L_158 - .L_157)
	.align		4
.L_157:
        /*0084*/ 	.word	index@(.nv.constant0._Z13update_kernelPfPKffii)
        /*0088*/ 	.short	0x0380
        /*008a*/ 	.short	0x001c


	//----- nvinfo : EIATTR_SW_WAR
	.align		4
.L_158:
        /*008c*/ 	.byte	0x04, 0x36
        /*008e*/ 	.short	(.L_160 - .L_159)
.L_159:
        /*0090*/ 	.word	0x00000008
.L_160:


//--------------------- .nv.info._Z19softmax_loss_kernelPKfPKiPfS3_ii --------------------------
	.section	.nv.info._Z19softmax_loss_kernelPKfPKiPfS3_ii,"",@"SHT_CUDA_INFO"
	.sectionflags	@""
	.align	4


	//----- nvinfo : EIATTR_CUDA_API_VERSION
	.align		4
        /*0000*/ 	.byte	0x04, 0x37
        /*0002*/ 	.short	(.L_162 - .L_161)
.L_161:
        /*0004*/ 	.word	0x00000082


	//----- nvinfo : EIATTR_KPARAM_INFO
	.align		4
.L_162:
        /*0008*/ 	.byte	0x04, 0x17
        /*000a*/ 	.short	(.L_164 - .L_163)
.L_163:
        /*000c*/ 	.word	0x00000000
        /*0010*/ 	.short	0x0005
        /*0012*/ 	.short	0x0024
        /*0014*/ 	.byte	0x00, 0xf0, 0x11, 0x00


	//----- nvinfo : EIATTR_KPARAM_INFO
	.align		4
.L_164:
        /*0018*/ 	.byte	0x04, 0x17
        /*001a*/ 	.short	(.L_166 - .L_165)
.L_165:
        /*001c*/ 	.word	0x00000000
        /*0020*/ 	.short	0x0004
        /*0022*/ 	.short	0x0020
        /*0024*/ 	.byte	0x00, 0xf0, 0x11, 0x00


	//----- nvinfo : EIATTR_KPARAM_INFO
	.align		4
.L_166:
        /*0028*/ 	.byte	0x04, 0x17
        /*002a*/ 	.short	(.L_168 - .L_167)
.L_167:
        /*002c*/ 	.word	0x00000000
        /*0030*/ 	.short	0x0003
        /*0032*/ 	.short	0x0018
        /*0034*/ 	.byte	0x00, 0xf5, 0x21, 0x00


	//----- nvinfo : EIATTR_KPARAM_INFO
	.align		4
.L_168:
        /*0038*/ 	.byte	0x04, 0x17
        /*003a*/ 	.short	(.L_170 - .L_169)
.L_169:
        /*003c*/ 	.word	0x00000000
        /*0040*/ 	.short	0x0002
        /*0042*/ 	.short	0x0010
        /*0044*/ 	.byte	0x00, 0xf5, 0x21, 0x00


	//----- nvinfo : EIATTR_KPARAM_INFO
	.align		4
.L_170:
        /*0048*/ 	.byte	0x04, 0x17
        /*004a*/ 	.short	(.L_172 - .L_171)
.L_171:
        /*004c*/ 	.word	0x00000000
        /*0050*/ 	.short	0x0001
        /*0052*/ 	.short	0x0008
        /*0054*/ 	.byte	0x00, 0xf5, 0x21, 0x00


	//----- nvinfo : EIATTR_KPARAM_INFO
	.align		4
.L_172:
        /*0058*/ 	.byte	0x04, 0x17
        /*005a*/ 	.short	(.L_174 - .L_173)
.L_173:
        /*005c*/ 	.word	0x00000000
        /*0060*/ 	.short	0x0000
        /*0062*/ 	.short	0x0000
        /*0064*/ 	.byte	0x00, 0xf5, 0x21, 0x00


	//----- nvinfo : EIATTR_SPARSE_MMA_MASK
	.align		4
.L_174:
        /*0068*/ 	.byte	0x03, 0x50
        /*006a*/ 	.short	0x0000


	//----- nvinfo : EIATTR_MAXREG_COUNT
	.align		4
        /*006c*/ 	.byte	0x03, 0x1b
        /*006e*/ 	.short	0x00ff


	//----- nvinfo : EIATTR_MERCURY_ISA_VERSION
	.align		4
        /*0070*/ 	.byte	0x03, 0x5f
        /*0072*/ 	.short	0x0101


	//----- nvinfo : EIATTR_VRC_CTA_INIT_COUNT
	.align		4
        /*0074*/ 	.byte	0x02, 0x4a
	.zero		1
	.zero		1


	//----- nvinfo : EIATTR_EXIT_INSTR_OFFSETS
	.align		4
        /*0078*/ 	.byte	0x04, 0x1c
        /*007a*/ 	.short	(.L_176 - .L_175)


	//   ....[0]....
.L_175:
        /*007c*/ 	.word	0x00000040


	//   ....[1]....
        /*0080*/ 	.word	0x000039b0


	//----- nvinfo : EIATTR_CRS_STACK_SIZE
	.align		4
.L_176:
        /*0084*/ 	.byte	0x04, 0x1e
        /*0086*/ 	.short	(.L_178 - .L_177)
.L_177:
        /*0088*/ 	.word	0x00000000


	//----- nvinfo : EIATTR_CBANK_PARAM_SIZE
	.align		4
.L_178:
        /*008c*/ 	.byte	0x03, 0x19
        /*008e*/ 	.short	0x0028


	//----- nvinfo : EIATTR_PARAM_CBANK
	.align		4
        /*0090*/ 	.byte	0x04, 0x0a
        /*0092*/ 	.short	(.L_180 - .L_179)
	.align		4
.L_179:
        /*0094*/ 	.word	index@(.nv.constant0._Z19softmax_loss_kernelPKfPKiPfS3_ii)
        /*0098*/ 	.short	0x0380
        /*009a*/ 	.short	0x0028


	//----- nvinfo : EIATTR_SW_WAR
	.align		4
.L_180:
        /*009c*/ 	.byte	0x04, 0x36
        /*009e*/ 	.short	(.L_182 - .L_181)
.L_181:
        /*00a0*/ 	.word	0x00000008
.L_182:


//--------------------- .nv.info._Z17fc_forward_kernelPKfS0_S0_Pfiib --------------------------
	.section	.nv.info._Z17fc_forward_kernelPKfS0_S0_Pfiib,"",@"SHT_CUDA_INFO"
	.sectionflags	@""
	.align	4


	//----- nvinfo : EIATTR_CUDA_API_VERSION
	.align		4
        /*0000*/ 	.byte	0x04, 0x37
        /*0002*/ 	.short	(.L_184 - .L_183)
.L_183:
        /*0004*/ 	.word	0x00000082


	//----- nvinfo : EIATTR_KPARAM_INFO
	.align		4
.L_184:
        /*0008*/ 	.byte	0x04, 0x17
        /*000a*/ 	.short	(.L_186 - .L_185)
.L_185:
        /*000c*/ 	.word	0x00000000
        /*0010*/ 	.short	0x0006
        /*0012*/ 	.short	0x0028
        /*0014*/ 	.byte	0x00, 0xf0, 0x05, 0x00


	//----- nvinfo : EIATTR_KPARAM_INFO
	.align		4
.L_186:
        /*0018*/ 	.byte	0x04, 0x17
        /*001a*/ 	.short	(.L_188 - .L_187)
.L_187:
        /*001c*/ 	.word	0x00000000
        /*0020*/ 	.short	0x0005
        /*0022*/ 	.short	0x0024
        /*0024*/ 	.byte	0x00, 0xf0, 0x11, 0x00


	//----- nvinfo : EIATTR_KPARAM_INFO
	.align		4
.L_188:
        /*0028*/ 	.byte	0x04, 0x17
        /*002a*/ 	.short	(.L_190 - .L_189)
.L_189:
        /*002c*/ 	.word	0x00000000
        /*0030*/ 	.short	0x0004
        /*0032*/ 	.short	0x0020
        /*0034*/ 	.byte	0x00, 0xf0, 0x11, 0x00


	//----- nvinfo : EIATTR_KPARAM_INFO
	.align		4
.L_190:
        /*0038*/ 	.byte	0x04, 0x17
        /*003a*/ 	.short	(.L_192 - .L_191)
.L_191:
        /*003c*/ 	.word	0x00000000
        /*0040*/ 	.short	0x0003
        /*0042*/ 	.short	0x0018
        /*0044*/ 	.byte	0x00, 0xf5, 0x21, 0x00


	//----- nvinfo : EIATTR_KPARAM_INFO
	.align		4
.L_192:
        /*0048*/ 	.byte	0x04, 0x17
        /*004a*/ 	.short	(.L_194 - .L_193)
.L_193:
        /*004c*/ 	.word	0x00000000
        /*0050*/ 	.short	0x0002
        /*0052*/ 	.short	0x0010
        /*0054*/ 	.byte	0x00, 0xf5, 0x21, 0x00


	//----- nvinfo : EIATTR_KPARAM_INFO
	.align		4
.L_194:
        /*0058*/ 	.byte	0x04, 0x17
        /*005a*/ 	.short	(.L_196 - .L_195)
.L_195:
        /*005c*/ 	.word	0x00000000
        /*0060*/ 	.short	0x0001
        /*0062*/ 	.short	0x0008
        /*0064*/ 	.byte	0x00, 0xf5, 0x21, 0x00


	//----- nvinfo : EIATTR_KPARAM_INFO
	.align		4
.L_196:
        /*0068*/ 	.byte	0x04, 0x17
        /*006a*/ 	.short	(.L_198 - .L_197)
.L_197:
        /*006c*/ 	.word	0x00000000
        /*0070*/ 	.short	0x0000
        /*0072*/ 	.short	0x0000
        /*0074*/ 	.byte	0x00, 0xf5, 0x21, 0x00


	//----- nvinfo : EIATTR_SPARSE_MMA_MASK
	.align		4
.L_198:
        /*0078*/ 	.byte	0x03, 0x50
        /*007a*/ 	.short	0x0000


	//----- nvinfo : EIATTR_MAXREG_COUNT
	.align		4
        /*007c*/ 	.byte	0x03, 0x1b
        /*007e*/ 	.short	0x00ff


	//----- nvinfo : EIATTR_MERCURY_ISA_VERSION
	.align		4
        /*0080*/ 	.byte	0x03, 0x5f
        /*0082*/ 	.short	0x0101


	//----- nvinfo : EIATTR_VRC_CTA_INIT_COUNT
	.align		4
        /*0084*/ 	.byte	0x02, 0x4a
	.zero		1
	.zero		1


	//----- nvinfo : EIATTR_EXIT_INSTR_OFFSETS
	.align		4
        /*0088*/ 	.byte	0x04, 0x1c
        /*008a*/ 	.short	(.L_200 - .L_199)


	//   ....[0]....
.L_199:
        /*008c*/ 	.word	0x00000040


	//   ....[1]....
        /*0090*/ 	.word	0x00000c60


	//----- nvinfo : EIATTR_CBANK_PARAM_SIZE
	.align		4
.L_200:
        /*0094*/ 	.byte	0x03, 0x19
        /*0096*/ 	.short	0x0029


	//----- nvinfo : EIATTR_PARAM_CBANK
	.align		4
        /*0098*/ 	.byte	0x04, 0x0a
        /*009a*/ 	.short	(.L_202 - .L_201)
	.align		4
.L_201:
        /*009c*/ 	.word	index@(.nv.constant0._Z17fc_forward_kernelPKfS0_S0_Pfiib)
        /*00a0*/ 	.short	0x0380
        /*00a2*/ 	.short	0x0029


	//----- nvinfo : EIATTR_SW_WAR
	.align		4
.L_202:
        /*00a4*/ 	.byte	0x04, 0x36
        /*00a6*/ 	.short	(.L_204 - .L_203)
.L_203:
        /*00a8*/ 	.word	0x00000008
.L_204:


//--------------------- .nv.info._Z18conv2_fused_kernelPKfS0_S0_PfPiS2_i --------------------------
	.section	.nv.info._Z18conv2_fused_kernelPKfS0_S0_PfPiS2_i,"",@"SHT_CUDA_INFO"
	.sectionflags	@""
	.align	4


	//----- nvinfo : EIATTR_CUDA_API_VERSION
	.align		4
        /*0000*/ 	.byte	0x04, 0x37
        /*0002*/ 	.short	(.L_206 - .L_205)
.L_205:
        /*0004*/ 	.word	0x00000082


	//----- nvinfo : EIATTR_KPARAM_INFO
	.align		4
.L_206:
        /*0008*/ 	.byte	0x04, 0x17
        /*000a*/ 	.short	(.L_208 - .L_207)
.L_207:
        /*000c*/ 	.word	0x00000000
        /*0010*/ 	.short	0x0006
        /*0012*/ 	.short	0x0030
        /*0014*/ 	.byte	0x00, 0xf0, 0x11, 0x00


	//----- nvinfo : EIATTR_KPARAM_INFO
	.align		4
.L_208:
        /*0018*/ 	.byte	0x04, 0x17
        /*001a*/ 	.short	(.L_210 - .L_209)
.L_209:
        /*001c*/ 	.word	0x00000000
        /*0020*/ 	.short	0x0005
        /*0022*/ 	.short	0x0028
        /*0024*/ 	.byte	0x00, 0xf5, 0x21, 0x00


	//----- nvinfo : EIATTR_KPARAM_INFO
	.align		4
.L_210:
        /*0028*/ 	.byte	0x04, 0x17
        /*002a*/ 	.short	(.L_212 - .L_211)
.L_211:
        /*002c*/ 	.word	0x00000000
        /*0030*/ 	.short	0x0004
        /*0032*/ 	.short	0x0020
        /*0034*/ 	.byte	0x00, 0xf5, 0x21, 0x00


	//----- nvinfo : EIATTR_KPARAM_INFO
	.align		4
.L_212:
        /*0038*/ 	.byte	0x04, 0x17
        /*003a*/ 	.short	(.L_214 - .L_213)
.L_213:
        /*003c*/ 	.word	0x00000000
        /*0040*/ 	.short	0x0003
        /*0042*/ 	.short	0x0018
        /*0044*/ 	.byte	0x00, 0xf5, 0x21, 0x00


	//----- nvinfo : EIATTR_KPARAM_INFO
	.align		4
.L_214:
        /*0048*/ 	.byte	0x04, 0x17
        /*004a*/ 	.short	(.L_216 - .L_215)
.L_215:
        /*004c*/ 	.word	0x00000000
        /*0050*/ 	.short	0x0002
        /*0052*/ 	.short	0x0010
        /*0054*/ 	.byte	0x00, 0xf5, 0x21, 0x00


	//----- nvinfo : EIATTR_KPARAM_INFO
	.align		4
.L_216:
        /*0058*/ 	.byte	0x04, 0x17
        /*005a*/ 	.short	(.L_218 - .L_217)
.L_217:
        /*005c*/ 	.word	0x00000000
        /*0060*/ 	.short	0x0001
        /*0062*/ 	.short	0x0008
        /*0064*/ 	.byte	0x00, 0xf5, 0x21, 0x00


	//----- nvinfo : EIATTR_KPARAM_INFO
	.align		4
.L_218:
        /*0068*/ 	.byte	0x04, 0x17
        /*006a*/ 	.short	(.L_220 - .L_219)
.L_219:
        /*006c*/ 	.word	0x00000000
        /*0070*/ 	.short	0x0000
        /*0072*/ 	.short	0x0000
        /*0074*/ 	.byte	0x00, 0xf5, 0x21, 0x00


	//----- nvinfo : EIATTR_SPARSE_MMA_MASK
	.align		4
.L_220:
        /*0078*/ 	.byte	0x03, 0x50
        /*007a*/ 	.short	0x0000


	//----- nvinfo : EIATTR_MAXREG_COUNT
	.align		4
        /*007c*/ 	.byte	0x03, 0x1b
        /*007e*/ 	.short	0x00ff


	//----- nvinfo : EIATTR_MERCURY_ISA_VERSION
	.align		4
        /*0080*/ 	.byte	0x03, 0x5f
        /*0082*/ 	.short	0x0101


	//----- nvinfo : EIATTR_VRC_CTA_INIT_COUNT
	.align		4
        /*0084*/ 	.byte	0x02, 0x4a
	.zero		1
	.zero		1


	//----- nvinfo : EIATTR_EXIT_INSTR_OFFSETS
	.align		4
        /*0088*/ 	.byte	0x04, 0x1c
        /*008a*/ 	.short	(.L_222 - .L_221)


	//   ....[0]....
.L_221:
        /*008c*/ 	.word	0x00000050


	//   ....[1]....
        /*0090*/ 	.word	0x000000c0


	//   ....[2]....
        /*0094*/ 	.word	0x00001470


	//----- nvinfo : EIATTR_CBANK_PARAM_SIZE
	.align		4
.L_222:
        /*0098*/ 	.byte	0x03, 0x19
        /*009a*/ 	.short	0x0034


	//----- nvinfo : EIATTR_PARAM_CBANK
	.align		4
        /*009c*/ 	.byte	0x04, 0x0a
        /*009e*/ 	.short	(.L_224 - .L_223)
	.align		4
.L_223:
        /*00a0*/ 	.word	index@(.nv.constant0._Z18conv2_fused_kernelPKfS0_S0_PfPiS2_i)
        /*00a4*/ 	.short	0x0380
        /*00a6*/ 	.short	0x0034


	//----- nvinfo : EIATTR_SW_WAR
	.align		4
.L_224:
        /*00a8*/ 	.byte	0x04, 0x36
        /*00aa*/ 	.short	(.L_226 - .L_225)
.L_225:
        /*00ac*/ 	.word	0x00000008
.L_226:


//--------------------- .nv.info._Z18conv1_fused_kernelPKfS0_S0_PfPiS2_i --------------------------
	.section	.nv.info._Z18conv1_fused_kernelPKfS0_S0_PfPiS2_i,"",@"SHT_CUDA_INFO"
	.sectionflags	@""
	.align	4


	//----- nvinfo : EIATTR_CUDA_API_VERSION
	.align		4
        /*0000*/ 	.byte	0x04, 0x37
        /*0002*/ 	.short	(.L_228 - .L_227)
.L_227:
        /*0004*/ 	.word	0x00000082


	//----- nvinfo : EIATTR_KPARAM_INFO
	.align		4
.L_228:
        /*0008*/ 	.byte	0x04, 0x17
        /*000a*/ 	.short	(.L_230 - .L_229)
.L_229:
        /*000c*/ 	.word	0x00000000
        /*0010*/ 	.short	0x0006
        /*0012*/ 	.short	0x0030
        /*0014*/ 	.byte	0x00, 0xf0, 0x11, 0x00


	//----- nvinfo : EIATTR_KPARAM_INFO
	.align		4
.L_230:
        /*0018*/ 	.byte	0x04, 0x17
        /*001a*/ 	.short	(.L_232 - .L_231)
.L_231:
        /*001c*/ 	.word	0x00000000
        /*0020*/ 	.short	0x0005
        /*0022*/ 	.short	0x0028
        /*0024*/ 	.byte	0x00, 0xf5, 0x21, 0x00


	//----- nvinfo : EIATTR_KPARAM_INFO
	.align		4
.L_232:
        /*0028*/ 	.byte	0x04, 0x17
        /*002a*/ 	.short	(.L_234 - .L_233)
.L_233:
        /*002c*/ 	.word	0x00000000
        /*0030*/ 	.short	0x0004
        /*0032*/ 	.short	0x0020
        /*0034*/ 	.byte	0x00, 0xf5, 0x21, 0x00


	//----- nvinfo : EIATTR_KPARAM_INFO
	.align		4
.L_234:
        /*0038*/ 	.byte	0x04, 0x17
        /*003a*/ 	.short	(.L_236 - .L_235)
.L_235:
        /*003c*/ 	.word	0x00000000
        /*0040*/ 	.short	0x0003
        /*0042*/ 	.short	0x0018
        /*0044*/ 	.byte	0x00, 0xf5, 0x21, 0x00


	//----- nvinfo : EIATTR_KPARAM_INFO
	.align		4
.L_236:
        /*0048*/ 	.byte	0x04, 0x17
        /*004a*/ 	.short	(.L_238 - .L_237)
.L_237:
        /*004c*/ 	.word	0x00000000
        /*0050*/ 	.short	0x0002
        /*0052*/ 	.short	0x0010
        /*0054*/ 	.byte	0x00, 0xf5, 0x21, 0x00


	//----- nvinfo : EIATTR_KPARAM_INFO
	.align		4
.L_238:
        /*0058*/ 	.byte	0x04, 0x17
        /*005a*/ 	.short	(.L_240 - .L_239)
.L_239:
        /*005c*/ 	.word	0x00000000
        /*0060*/ 	.short	0x0001
        /*0062*/ 	.short	0x0008
        /*0064*/ 	.byte	0x00, 0xf5, 0x21, 0x00


	//----- nvinfo : EIATTR_KPARAM_INFO
	.align		4
.L_240:
        /*0068*/ 	.byte	0x04, 0x17
        /*006a*/ 	.short	(.L_242 - .L_241)
.L_241:
        /*006c*/ 	.word	0x00000000
        /*0070*/ 	.short	0x0000
        /*0072*/ 	.short	0x0000
        /*0074*/ 	.byte	0x00, 0xf5, 0x21, 0x00


	//----- nvinfo : EIATTR_SPARSE_MMA_MASK
	.align		4
.L_242:
        /*0078*/ 	.byte	0x03, 0x50
        /*007a*/ 	.short	0x0000


	//----- nvinfo : EIATTR_MAXREG_COUNT
	.align		4
        /*007c*/ 	.byte	0x03, 0x1b
        /*007e*/ 	.short	0x00ff


	//----- nvinfo : EIATTR_MERCURY_ISA_VERSION
	.align		4
        /*0080*/ 	.byte	0x03, 0x5f
        /*0082*/ 	.short	0x0101


	//----- nvinfo : EIATTR_VRC_CTA_INIT_COUNT
	.align		4
        /*0084*/ 	.byte	0x02, 0x4a
	.zero		1
	.zero		1


	//----- nvinfo : EIATTR_EXIT_INSTR_OFFSETS
	.align		4
        /*0088*/ 	.byte	0x04, 0x1c
        /*008a*/ 	.short	(.L_244 - .L_243)


	//   ....[0]....
.L_243:
        /*008c*/ 	.word	0x00000040


	//   ....[1]....
        /*0090*/ 	.word	0x000000c0


	//   ....[2]....
        /*0094*/ 	.word	0x000011b0


	//----- nvinfo : EIATTR_CBANK_PARAM_SIZE
	.align		4
.L_244:
        /*0098*/ 	.byte	0x03, 0x19
        /*009a*/ 	.short	0x0034


	//----- nvinfo : EIATTR_PARAM_CBANK
	.align		4
        /*009c*/ 	.byte	0x04, 0x0a
        /*009e*/ 	.short	(.L_246 - .L_245)
	.align		4
.L_245:
        /*00a0*/ 	.word	index@(.nv.constant0._Z18conv1_fused_kernelPKfS0_S0_PfPiS2_i)
        /*00a4*/ 	.short	0x0380
        /*00a6*/ 	.short	0x0034


	//----- nvinfo : EIATTR_SW_WAR
	.align		4
.L_246:
        /*00a8*/ 	.byte	0x04, 0x36
        /*00aa*/ 	.short	(.L_248 - .L_247)
.L_247:
        /*00ac*/ 	.word	0x00000008
.L_248:


//--------------------- .nv.callgraph             --------------------------
	.section	.nv.callgraph,"",@"SHT_CUDA_CALLGRAPH"
	.align	4
	.sectionentsize	8
	.align		4
        /*0000*/ 	.word	0x00000000
	.align		4
        /*0004*/ 	.word	0xffffffff
	.align		4
        /*0008*/ 	.word	0x00000000
	.align		4
        /*000c*/ 	.word	0xfffffffe
	.align		4
        /*0010*/ 	.word	0x00000000
	.align		4
        /*0014*/ 	.word	0xfffffffd
	.align		4
        /*0018*/ 	.word	0x00000000
	.align		4
        /*001c*/ 	.word	0xfffffffc


//--------------------- .nv.constant4             --------------------------
	.section	.nv.constant4,"a",@progbits
	.align	8
	.align		8
.nv.constant4:
        /*0000*/ 	.dword	precalc_xorwow_matrix
	.align		8
        /*0008*/ 	.dword	precalc_xorwow_offset_matrix
	.align		8
        /*0010*/ 	.dword	mrg32k3aM1
	.align		8
        /*0018*/ 	.dword	mrg32k3aM2
	.align		8
        /*0020*/ 	.dword	mrg32k3aM1SubSeq
	.align		8
        /*0028*/ 	.dword	mrg32k3aM2SubSeq
	.align		8
        /*0030*/ 	.dword	mrg32k3aM1Seq
	.align		8
        /*0038*/ 	.dword	mrg32k3aM2Seq


//--------------------- .nv.constant3             --------------------------
	.section	.nv.constant3,"a",@progbits
	.align	8
.nv.constant3:
	.type		__cr_lgamma_table,@object
	.size		__cr_lgamma_table,(.L_8 - __cr_lgamma_table)
__cr_lgamma_table:
        /*0000*/ 	.byte	0x00, 0x00, 0x00, 0x00, 0x00, 0x00, 0x00, 0x00, 0x00, 0x00, 0x00, 0x00, 0x00, 0x00, 0x00, 0x00
        /*0010*/ 	.byte	0xef, 0x39, 0xfa, 0xfe, 0x42, 0x2e, 0xe6, 0x3f, 0x02, 0x20, 0x2a, 0xfa, 0x0b, 0xab, 0xfc, 0x3f
        /*0020*/ 	.byte	0xf9, 0x2c, 0x92, 0x7c, 0xa7, 0x6c, 0x09, 0x40, 0xc9, 0x79, 0x44, 0x3c, 0x64, 0x26, 0x13, 0x40
        /*0030*/ 	.byte	0xca, 0x01, 0xcf, 0x3a, 0x27, 0x51, 0x1a, 0x40, 0x30, 0xcc, 0x2d, 0xf3, 0xe1, 0x0c, 0x21, 0x40
        /*0040*/ 	.byte	0x0d, 0xb7, 0xfc, 0x82, 0x8e, 0x35, 0x25, 0x40
.L_8:


//--------------------- .text._Z21conv1_backward_kernelPKfS0_S0_PfS1_S1_PKiS3_i --------------------------
	.section	.text._Z21conv1_backward_kernelPKfS0_S0_PfS1_S1_PKiS3_i,"ax",@progbits
	.align	128
        .global         _Z21conv1_backward_kernelPKfS0_S0_PfS1_S1_PKiS3_i
        .type           _Z21conv1_backward_kernelPKfS0_S0_PfS1_S1_PKiS3_i,@function
        .size           _Z21conv1_backward_kernelPKfS0_S0_PfS1_S1_PKiS3_i,(.L_x_104 - _Z21conv1_backward_kernelPKfS0_S0_PfS1_S1_PKiS3_i)
        .other          _Z21conv1_backward_kernelPKfS0_S0_PfS1_S1_PKiS3_i,@"STO_CUDA_ENTRY STV_DEFAULT"
_Z21conv1_backward_kernelPKfS0_S0_PfS1_S1_PKiS3_i:
.text._Z21conv1_backward_kernelPKfS0_S0_PfS1_S1_PKiS3_i:
[----:B------:R-:W-:Y:S01]  /*0000*/  LDC R1, c[0x0][0x37c] ;  /* 0x0000df00ff017b82 */ /* 0x000fe20000000800 */
[----:B------:R-:W0:Y:S01]  /*0010*/  S2R R2, SR_CTAID.Z ;  /* 0x0000000000027919 */ /* 0x000e220000002700 */
[----:B------:R-:W0:Y:S02]  /*0020*/  LDCU UR4, c[0x0][0x3c0] ;  /* 0x00007800ff0477ac */ /* 0x000e240008000800 */
[----:B0-----:R-:W-:-:S13]  /*0030*/  ISETP.GE.AND P0, PT, R2, UR4, PT ;  /* 0x0000000402007c0c */ /* 0x001fda000bf06270 */
[----:B------:R-:W-:Y:S05]  /*0040*/  @P0 EXIT ;  /* 0x000000000000094d */ /* 0x000fea0003800000 */
[----:B------:R-:W0:Y:S01]  /*0050*/  S2R R4, SR_TID.X ;  /* 0x0000000000047919 */ /* 0x000e220000002100 */
[----:B------:R-:W0:Y:S01]  /*0060*/  S2UR UR4, SR_CTAID.Y ;  /* 0x00000000000479c3 */ /* 0x000e220000002600 */
[----:B------:R-:W1:Y:S07]  /*0070*/  S2R R0, SR_TID.Y ;  /* 0x0000000000007919 */ /* 0x000e6e0000002200 */
[----:B------:R-:W0:Y:S02]  /*0080*/  LDC R3, c[0x0][0x360] ;  /* 0x0000d800ff037b82 */ /* 0x000e240000000800 */
[----:B0-----:R-:W-:-:S05]  /*0090*/  IMAD R3, R3, UR4, R4 ;  /* 0x0000000403037c24 */ /* 0x001fca000f8e0204 */
[----:B-1----:R-:W-:-:S04]  /*00a0*/  VIMNMX.U32 R4, PT, PT, R3, R0, !PT ;  /* 0x0000000003047248 */ /* 0x002fc80007fe0000 */
[----:B------:R-:W-:-:S13]  /*00b0*/  ISETP.GT.U32.AND P0, PT, R4, 0xb, PT ;  /* 0x0000000b0400780c */ /* 0x000fda0003f04070 */
[----:B------:R-:W-:Y:S05]  /*00c0*/  @P0 EXIT ;  /* 0x000000000000094d */ /* 0x000fea0003800000 */
[----:B------:R-:W0:Y:S01]  /*00d0*/  S2R R17, SR_CTAID.X ;  /* 0x0000000000117919 */ /* 0x000e220000002500 */
[----:B------:R-:W1:Y:S01]  /*00e0*/  LDC.64 R6, c[0x0][0x3b8] ;  /* 0x0000ee00ff067b82 */ /* 0x000e620000000a00 */
[----:B------:R-:W2:Y:S07]  /*00f0*/  LDCU.64 UR4, c[0x0][0x358] ;  /* 0x00006b00ff0477ac */ /* 0x000eae0008000a00 */
[----:B------:R-:W3:Y:S08]  /*0100*/  LDC.64 R4, c[0x0][0x380] ;  /* 0x0000e000ff047b82 */ /* 0x000ef00000000a00 */
[----:B------:R-:W4:Y:S01]  /*0110*/  LDC.64 R10, c[0x0][0x3b0] ;  /* 0x0000ec00ff0a7b82 */ /* 0x000f220000000a00 */
[----:B0-----:R-:W-:-:S04]  /*0120*/  IMAD R9, R2, 0x6, R17 ;  /* 0x0000000602097824 */ /* 0x001fc800078e0211 */
[----:B------:R-:W-:-:S04]  /*0130*/  IMAD R8, R9, 0xc, R0 ;  /* 0x0000000c09087824 */ /* 0x000fc800078e0200 */
[----:B------:R-:W-:Y:S02]  /*0140*/  IMAD R13, R8, 0xc, R3 ;  /* 0x0000000c080d7824 */ /* 0x000fe400078e0203 */
[----:B------:R-:W0:Y:S02]  /*0150*/  LDC.64 R8, c[0x0][0x3a0] ;  /* 0x0000e800ff087b82 */ /* 0x000e240000000a00 */
[----:B-1----:R-:W-:-:S04]  /*0160*/  IMAD.WIDE.U32 R6, R13, 0x4, R6 ;  /* 0x000000040d067825 */ /* 0x002fc800078e0006 */
[C---:B---3--:R-:W-:Y:S02]  /*0170*/  IMAD.WIDE.U32 R4, R13.reuse, 0x4, R4 ;  /* 0x000000040d047825 */ /* 0x048fe400078e0004 */
[----:B--2---:R-:W2:Y:S04]  /*0180*/  LDG.E R6, desc[UR4][R6.64] ;  /* 0x0000000406067981 */ /* 0x004ea8000c1e1900 */
[----:B------:R-:W3:Y:S01]  /*0190*/  LDG.E R4, desc[UR4][R4.64] ;  /* 0x0000000404047981 */ /* 0x000ee2000c1e1900 */
[----:B----4-:R-:W-:Y:S02]  /*01a0*/  IMAD.WIDE.U32 R10, R13, 0x4, R10 ;  /* 0x000000040d0a7825 */ /* 0x010fe400078e000a */
[----:B------:R-:W1:Y:S02]  /*01b0*/  LDC.64 R12, c[0x0][0x3a8] ;  /* 0x0000ea00ff0c7b82 */ /* 0x000e640000000a00 */
[----:B0-----:R-:W-:Y:S01]  /*01c0*/  IMAD.WIDE.U32 R8, R17, 0x4, R8 ;  /* 0x0000000411087825 */ /* 0x001fe200078e0008 */
[----:B--2---:R-:W-:-:S05]  /*01d0*/  I2FP.F32.S32 R15, R6 ;  /* 0x00000006000f7245 */ /* 0x004fca0000201400 */
[----:B---3--:R-:W-:-:S05]  /*01e0*/  FMUL R15, R4, R15 ;  /* 0x0000000f040f7220 */ /* 0x008fca0000400000 */
[----:B------:R-:W-:Y:S04]  /*01f0*/  REDG.E.ADD.F32.FTZ.RN.STRONG.GPU desc[UR4][R8.64], R15 ;  /* 0x0000000f080079a6 */ /* 0x000fe8000c12f304 */
[----:B------:R-:W2:Y:S01]  /*0200*/  LDG.E R10, desc[UR4][R10.64] ;  /* 0x000000040a0a7981 */ /* 0x000ea2000c1e1900 */
[----:B------:R-:W-:Y:S01]  /*0210*/  IMAD R2, R2, 0x188, R3 ;  /* 0x0000018802027824 */ /* 0x000fe200078e0203 */
[----:B--2---:R-:W-:-:S04]  /*0220*/  LEA.HI R6, R10, R10, RZ, 0x1 ;  /* 0x0000000a0a067211 */ /* 0x004fc800078f08ff */
[----:B------:R-:W-:Y:S02]  /*0230*/  LOP3.LUT R5, R6, 0xfffffffe, RZ, 0xc0, !PT ;  /* 0xfffffffe06057812 */ /* 0x000fe400078ec0ff */
[----:B------:R-:W-:Y:S02]  /*0240*/  SHF.R.U32.HI R3, RZ, 0x1, R6 ;  /* 0x00000001ff037819 */ /* 0x000fe40000011606 */
[----:B------:R-:W-:Y:S02]  /*0250*/  IADD3 R5, PT, PT, R10, -R5, RZ ;  /* 0x800000050a057210 */ /* 0x000fe40007ffe0ff */
[----:B------:R-:W-:Y:S02]  /*0260*/  LEA R3, R0, R3, 0x1 ;  /* 0x0000000300037211 */ /* 0x000fe400078e08ff */
[----:B------:R-:W-:-:S05]  /*0270*/  LEA R0, R2, R5, 0x1 ;  /* 0x0000000502007211 */ /* 0x000fca00078e08ff */
[----:B------:R-:W-:-:S04]  /*0280*/  IMAD R3, R3, 0x1c, R0 ;  /* 0x0000001c03037824 */ /* 0x000fc800078e0200 */
[----:B-1----:R-:W-:-:S05]  /*0290*/  IMAD.WIDE R2, R3, 0x4, R12 ;  /* 0x0000000403027825 */ /* 0x002fca00078e020c */
[----:B------:R-:W-:Y:S01]  /*02a0*/  REDG.E.ADD.F32.FTZ.RN.STRONG.GPU desc[UR4][R2.64], R15 ;  /* 0x0000000f020079a6 */ /* 0x000fe2000c12f304 */
[----:B------:R-:W-:Y:S05]  /*02b0*/  EXIT ;  /* 0x000000000000794d */ /* 0x000fea0003800000 */
.L_x_0:
[----:B------:R-:W-:-:S00]  /*02c0*/  BRA `(.L_x_0) ;  /* 0xfffffffc00fc7947 */ /* 0x000fc0000383ffff */
[----:B------:R-:W-:-:S00]  /*02d0*/  NOP ;  /* 0x0000000000007918 */ /* 0x000fc00000000000 */
        /* <DEDUP_REMOVED lines=10> */
.L_x_104:


//--------------------- .text._Z21conv2_backward_kernelPKfS0_S0_PfS1_S1_PKiS3_i --------------------------
	.section	.text._Z21conv2_backward_kernelPKfS0_S0_PfS1_S1_PKiS3_i,"ax",@progbits
	.align	128
        .global         _Z21conv2_backward_kernelPKfS0_S0_PfS1_S1_PKiS3_i
        .type           _Z21conv2_backward_kernelPKfS0_S0_PfS1_S1_PKiS3_i,@function
        .size           _Z21conv2_backward_kernelPKfS0_S0_PfS1_S1_PKiS3_i,(.L_x_105 - _Z21conv2_backward_kernelPKfS0_S0_PfS1_S1_PKiS3_i)
        .other          _Z21conv2_backward_kernelPKfS0_S0_PfS1_S1_PKiS3_i,@"STO_CUDA_ENTRY STV_DEFAULT"
_Z21conv2_backward_kernelPKfS0_S0_PfS1_S1_PKiS3_i:
.text._Z21conv2_backward_kernelPKfS0_S0_PfS1_S1_PKiS3_i:
        /* <DEDUP_REMOVED lines=10> */
[----:B-1----:R-:W-:-:S13]  /*00a0*/  LOP3.LUT P0, RZ, R3, 0xffffffc, R0, 0xc8, !PT ;  /* 0x0ffffffc03ff7812 */ /* 0x002fda000780c800 */
[----:B------:R-:W-:Y:S05]  /*00b0*/  @P0 EXIT ;  /* 0x000000000000094d */ /* 0x000fea0003800000 */
[----:B------:R-:W0:Y:S01]  /*00c0*/  S2R R17, SR_CTAID.X ;  /* 0x0000000000117919 */ /* 0x000e220000002500 */
[----:B------:R-:W1:Y:S01]  /*00d0*/  LDC.64 R6, c[0x0][0x3b8] ;  /* 0x0000ee00ff067b82 */ /* 0x000e620000000a00 */
[----:B------:R-:W2:Y:S07]  /*00e0*/  LDCU.64 UR4, c[0x0][0x358] ;  /* 0x00006b00ff0477ac */ /* 0x000eae0008000a00 */
[----:B------:R-:W3:Y:S08]  /*00f0*/  LDC.64 R4, c[0x0][0x380] ;  /* 0x0000e000ff047b82 */ /* 0x000ef00000000a00 */
[----:B------:R-:W4:Y:S01]  /*0100*/  LDC.64 R10, c[0x0][0x3b0] ;  /* 0x0000ec00ff0a7b82 */ /* 0x000f220000000a00 */
[----:B0-----:R-:W-:-:S04]  /*0110*/  LEA R9, R2, R17, 0x4 ;  /* 0x0000001102097211 */ /* 0x001fc800078e20ff */
[----:B------:R-:W-:-:S04]  /*0120*/  LEA R8, R9, R0, 0x2 ;  /* 0x0000000009087211 */ /* 0x000fc800078e10ff */
[----:B------:R-:W-:Y:S02]  /*0130*/  LEA R13, R8, R3, 0x2 ;  /* 0x00000003080d7211 */ /* 0x000fe400078e10ff */
[----:B------:R-:W0:Y:S03]  /*0140*/  LDC.64 R8, c[0x0][0x3a0] ;  /* 0x0000e800ff087b82 */ /* 0x000e260000000a00 */
        /* <DEDUP_REMOVED lines=22> */
.L_x_1:
        /* <DEDUP_REMOVED lines=13> */
.L_x_105:


//--------------------- .text._Z18fc_backward_kernelPKfS0_S0_PfS1_S1_iii --------------------------
	.section	.text._Z18fc_backward_kernelPKfS0_S0_PfS1_S1_iii,"ax",@progbits
	.align	128
        .global         _Z18fc_backward_kernelPKfS0_S0_PfS1_S1_iii
        .type           _Z18fc_backward_kernelPKfS0_S0_PfS1_S1_iii,@function
        .size           _Z18fc_backward_kernelPKfS0_S0_PfS1_S1_iii,(.L_x_106 - _Z18fc_backward_kernelPKfS0_S0_PfS1_S1_iii)
        .other          _Z18fc_backward_kernelPKfS0_S0_PfS1_S1_iii,@"STO_CUDA_ENTRY STV_DEFAULT"
_Z18fc_backward_kernelPKfS0_S0_PfS1_S1_iii:
.text._Z18fc_backward_kernelPKfS0_S0_PfS1_S1_iii:
[----:B------:R-:W-:Y:S08]  /*0000*/  LDC R1, c[0x0][0x37c] ;  /* 0x0000df00ff017b82 */ /* 0x000ff00000000800 */
[----:B------:R-:W0:Y:S01]  /*0010*/  LDC R0, c[0x0][0x3b8] ;  /* 0x0000ee00ff007b82 */ /* 0x000e220000000800 */
[----:B------:R-:W1:Y:S01]  /*0020*/  S2R R2, SR_CTAID.X ;  /* 0x0000000000027919 */ /* 0x000e620000002500 */
[----:B------:R-:W2:Y:S01]  /*0030*/  LDCU.64 UR4, c[0x0][0x358] ;  /* 0x00006b00ff0477ac */ /* 0x000ea20008000a00 */
[----:B------:R-:W-:Y:S01]  /*0040*/  HFMA2 R9, -RZ, RZ, 0, 0 ;  /* 0x00000000ff097431 */ /* 0x000fe200000001ff */
[----:B------:R-:W3:Y:S01]  /*0050*/  S2R R3, SR_TID.X ;  /* 0x0000000000037919 */ /* 0x000ee20000002100 */
[----:B0-----:R-:W-:-:S13]  /*0060*/  ISETP.GE.AND P0, PT, R0, 0x1, PT ;  /* 0x000000010000780c */ /* 0x001fda0003f06270 */
[----:B-123--:R-:W-:Y:S05]  /*0070*/  @!P0 BRA `(.L_x_2) ;  /* 0x0000000400e08947 */ /* 0x00efea0003800000 */
[C---:B------:R-:W-:Y:S02]  /*0080*/  ISETP.GE.U32.AND P2, PT, R0.reuse, 0x8, PT ;  /* 0x000000080000780c */ /* 0x040fe40003f46070 */
[----:B------:R-:W-:Y:S02]  /*0090*/  LOP3.LUT R5, R0, 0x7, RZ, 0xc0, !PT ;  /* 0x0000000700057812 */ /* 0x000fe400078ec0ff */
[----:B------:R-:W-:Y:S02]  /*00a0*/  MOV R9, RZ ;  /* 0x000000ff00097202 */ /* 0x000fe40000000f00 */
[----:B------:R-:W-:Y:S02]  /*00b0*/  ISETP.NE.AND P1, PT, R5, RZ, PT ;  /* 0x000000ff0500720c */ /* 0x000fe40003f25270 */
[----:B------:R-:W-:-:S05]  /*00c0*/  MOV R6, RZ ;  /* 0x000000ff00067202 */ /* 0x000fca0000000f00 */
[----:B------:R-:W-:Y:S06]  /*00d0*/  @!P2 BRA `(.L_x_3) ;  /* 0x0000000000d4a947 */ /* 0x000fec0003800000 */
[----:B------:R-:W-:Y:S02]  /*00e0*/  LOP3.LUT R6, R0, 0x7ffffff8, RZ, 0xc0, !PT ;  /* 0x7ffffff800067812 */ /* 0x000fe400078ec0ff */
[----:B------:R-:W-:Y:S02]  /*00f0*/  MOV R9, RZ ;  /* 0x000000ff00097202 */ /* 0x000fe40000000f00 */
[----:B------:R-:W-:Y:S02]  /*0100*/  MOV R8, R2 ;  /* 0x0000000200087202 */ /* 0x000fe40000000f00 */
[----:B------:R-:W-:Y:S02]  /*0110*/  MOV R7, R3 ;  /* 0x0000000300077202 */ /* 0x000fe40000000f00 */
[----:B------:R-:W-:-:S07]  /*0120*/  IADD3 R4, PT, PT, -R6, RZ, RZ ;  /* 0x000000ff06047210 */ /* 0x000fce0007ffe1ff */
.L_x_4:
[----:B------:R-:W0:Y:S08]  /*0130*/  LDC.64 R14, c[0x0][0x380] ;  /* 0x0000e000ff0e7b82 */ /* 0x000e300000000a00 */
[----:B------:R-:W1:Y:S08]  /*0140*/  LDC.64 R16, c[0x0][0x388] ;  /* 0x0000e200ff107b82 */ /* 0x000e700000000a00 */
[----:B------:R-:W2:Y:S01]  /*0150*/  LDC.64 R12, c[0x0][0x3b0] ;  /* 0x0000ec00ff0c7b82 */ /* 0x000ea20000000a00 */
[----:B0-----:R-:W-:-:S05]  /*0160*/  IMAD.WIDE R14, R8, 0x4, R14 ;  /* 0x00000004080e7825 */ /* 0x001fca00078e020e */
[----:B------:R0:W3:Y:S01]  /*0170*/  LDG.E R18, desc[UR4][R14.64] ;  /* 0x000000040e127981 */ /* 0x0000e2000c1e1900 */
[----:B-1----:R-:W-:-:S05]  /*0180*/  IMAD.WIDE R16, R7, 0x4, R16 ;  /* 0x0000000407107825 */ /* 0x002fca00078e0210 */
[----:B------:R1:W3:Y:S01]  /*0190*/  LDG.E R19, desc[UR4][R16.64] ;  /* 0x0000000410137981 */ /* 0x0002e2000c1e1900 */
[----:B--2---:R-:W-:-:S04]  /*01a0*/  IMAD.WIDE R28, R13, 0x4, R14 ;  /* 0x000000040d1c7825 */ /* 0x004fc800078e020e */
[----:B------:R-:W-:-:S04]  /*01b0*/  IMAD.WIDE R10, R12, 0x4, R16 ;  /* 0x000000040c0a7825 */ /* 0x000fc800078e0210 */
[C---:B------:R-:W-:Y:S01]  /*01c0*/  IMAD.WIDE R24, R13.reuse, 0x4, R28 ;  /* 0x000000040d187825 */ /* 0x040fe200078e021c */
[----:B------:R2:W4:Y:S03]  /*01d0*/  LDG.E R27, desc[UR4][R10.64] ;  /* 0x000000040a1b7981 */ /* 0x000526000c1e1900 */
[C---:B------:R-:W-:Y:S01]  /*01e0*/  IMAD.WIDE R20, R12.reuse, 0x4, R10 ;  /* 0x000000040c147825 */ /* 0x040fe200078e020a */
[----:B------:R-:W4:Y:S03]  /*01f0*/  LDG.E R28, desc[UR4][R28.64] ;  /* 0x000000041c1c7981 */ /* 0x000f26000c1e1900 */
[C---:B------:R-:W-:Y:S01]  /*0200*/  IMAD.WIDE R22, R13.reuse, 0x4, R24 ;  /* 0x000000040d167825 */ /* 0x040fe200078e0218 */
[----:B------:R-:W5:Y:S03]  /*0210*/  LDG.E R26, desc[UR4][R20.64] ;  /* 0x00000004141a7981 */ /* 0x000f66000c1e1900 */
[C---:B0-----:R-:W-:Y:S01]  /*0220*/  IMAD.WIDE R14, R12.reuse, 0x4, R20 ;  /* 0x000000040c0e7825 */ /* 0x041fe200078e0214 */
[----:B------:R-:W5:Y:S03]  /*0230*/  LDG.E R25, desc[UR4][R24.64] ;  /* 0x0000000418197981 */ /* 0x000f66000c1e1900 */
[----:B-1----:R-:W-:Y:S01]  /*0240*/  IMAD.WIDE R16, R12, 0x4, R14 ;  /* 0x000000040c107825 */ /* 0x002fe200078e020e */
[----:B------:R0:W5:Y:S03]  /*0250*/  LDG.E R24, desc[UR4][R14.64] ;  /* 0x000000040e187981 */ /* 0x000166000c1e1900 */
[----:B---3--:R-:W-:Y:S01]  /*0260*/  FFMA R9, R18, R19, R9 ;  /* 0x0000001312097223 */ /* 0x008fe20000000009 */
[----:B------:R-:W-:-:S02]  /*0270*/  IMAD.WIDE R18, R13, 0x4, R22 ;  /* 0x000000040d127825 */ /* 0x000fc400078e0216 */
[----:B------:R-:W3:Y:S02]  /*0280*/  LDG.E R23, desc[UR4][R22.64] ;  /* 0x0000000416177981 */ /* 0x000ee4000c1e1900 */
[C---:B--2---:R-:W-:Y:S02]  /*0290*/  IMAD.WIDE R10, R13.reuse, 0x4, R18 ;  /* 0x000000040d0a7825 */ /* 0x044fe400078e0212 */
[----:B------:R-:W2:Y:S02]  /*02a0*/  LDG.E R21, desc[UR4][R18.64] ;  /* 0x0000000412157981 */ /* 0x000ea4000c1e1900 */
[----:B0-----:R-:W-:Y:S02]  /*02b0*/  IMAD.WIDE R14, R13, 0x4, R10 ;  /* 0x000000040d0e7825 */ /* 0x001fe400078e020a */
[----:B------:R0:W2:Y:S04]  /*02c0*/  LDG.E R22, desc[UR4][R16.64] ;  /* 0x0000000410167981 */ /* 0x0000a8000c1e1900 */
[----:B------:R-:W2:Y:S01]  /*02d0*/  LDG.E R11, desc[UR4][R10.64] ;  /* 0x000000040a0b7981 */ /* 0x000ea2000c1e1900 */
[----:B0-----:R-:W-:-:S03]  /*02e0*/  IMAD.WIDE R16, R12, 0x4, R16 ;  /* 0x000000040c107825 */ /* 0x001fc600078e0210 */
[----:B------:R0:W2:Y:S01]  /*02f0*/  LDG.E R10, desc[UR4][R14.64] ;  /* 0x000000040e0a7981 */ /* 0x0000a2000c1e1900 */
[----:B------:R-:W-:-:S03]  /*0300*/  IMAD.WIDE R18, R12, 0x4, R16 ;  /* 0x000000040c127825 */ /* 0x000fc600078e0210 */
[----:B------:R-:W2:Y:S01]  /*0310*/  LDG.E R20, desc[UR4][R16.64] ;  /* 0x0000000410147981 */ /* 0x000ea2000c1e1900 */
[----:B0-----:R-:W-:-:S05]  /*0320*/  IMAD.WIDE R14, R13, 0x4, R14 ;  /* 0x000000040d0e7825 */ /* 0x001fca00078e020e */
[----:B------:R-:W2:Y:S04]  /*0330*/  LDG.E R29, desc[UR4][R14.64] ;  /* 0x000000040e1d7981 */ /* 0x000ea8000c1e1900 */
[----:B------:R0:W2:Y:S02]  /*0340*/  LDG.E R15, desc[UR4][R18.64] ;  /* 0x00000004120f7981 */ /* 0x0000a4000c1e1900 */
[----:B0-----:R-:W-:-:S06]  /*0350*/  IMAD.WIDE R18, R12, 0x4, R18 ;  /* 0x000000040c127825 */ /* 0x001fcc00078e0212 */
[----:B------:R-:W2:Y:S01]  /*0360*/  LDG.E R18, desc[UR4][R18.64] ;  /* 0x0000000412127981 */ /* 0x000ea2000c1e1900 */
[----:B----4-:R-:W-:Y:S01]  /*0370*/  FFMA R28, R28, R27, R9 ;  /* 0x0000001b1c1c7223 */ /* 0x010fe20000000009 */
[----:B------:R-:W-:-:S03]  /*0380*/  IADD3 R4, PT, PT, R4, 0x8, RZ ;  /* 0x0000000804047810 */ /* 0x000fc60007ffe0ff */
[----:B-----5:R-:W-:Y:S01]  /*0390*/  FFMA R26, R25, R26, R28 ;  /* 0x0000001a191a7223 */ /* 0x020fe2000000001c */
[----:B------:R-:W-:Y:S02]  /*03a0*/  ISETP.NE.AND P2, PT, R4, RZ, PT ;  /* 0x000000ff0400720c */ /* 0x000fe40003f45270 */
[----:B------:R-:W-:Y:S02]  /*03b0*/  LEA R8, R13, R8, 0x3 ;  /* 0x000000080d087211 */ /* 0x000fe400078e18ff */
[----:B------:R-:W-:Y:S01]  /*03c0*/  LEA R7, R12, R7, 0x3 ;  /* 0x000000070c077211 */ /* 0x000fe200078e18ff */
[----:B---3--:R-:W-:-:S04]  /*03d0*/  FFMA R24, R23, R24, R26 ;  /* 0x0000001817187223 */ /* 0x008fc8000000001a */
[----:B--2---:R-:W-:-:S04]  /*03e0*/  FFMA R22, R21, R22, R24 ;  /* 0x0000001615167223 */ /* 0x004fc80000000018 */
[----:B------:R-:W-:-:S04]  /*03f0*/  FFMA R11, R11, R20, R22 ;  /* 0x000000140b0b7223 */ /* 0x000fc80000000016 */
[----:B------:R-:W-:-:S04]  /*0400*/  FFMA R10, R10, R15, R11 ;  /* 0x0000000f0a0a7223 */ /* 0x000fc8000000000b */
[----:B------:R-:W-:Y:S01]  /*0410*/  FFMA R9, R29, R18, R10 ;  /* 0x000000121d097223 */ /* 0x000fe2000000000a */
[----:B------:R-:W-:Y:S06]  /*0420*/  @P2 BRA `(.L_x_4) ;  /* 0xfffffffc00402947 */ /* 0x000fec000383ffff */
.L_x_3:
[----:B------:R-:W-:Y:S05]  /*0430*/  @!P1 BRA `(.L_x_2) ;  /* 0x0000000000f09947 */ /* 0x000fea0003800000 */
[----:B------:R-:W-:Y:S02]  /*0440*/  ISETP.GE.U32.AND P1, PT, R5, 0x4, PT ;  /* 0x000000040500780c */ /* 0x000fe40003f26070 */
[----:B------:R-:W-:-:S04]  /*0450*/  LOP3.LUT R7, R0, 0x3, RZ, 0xc0, !PT ;  /* 0x0000000300077812 */ /* 0x000fc800078ec0ff */
[----:B------:R-:W-:-:S07]  /*0460*/  ISETP.NE.AND P2, PT, R7, RZ, PT ;  /* 0x000000ff0700720c */ /* 0x000fce0003f45270 */
[----:B------:R-:W-:Y:S06]  /*0470*/  @!P1 BRA `(.L_x_5) ;  /* 0x0000000000689947 */ /* 0x000fec0003800000 */
[----:B------:R-:W0:Y:S08]  /*0480*/  LDC.64 R4, c[0x0][0x3b0] ;  /* 0x0000ec00ff047b82 */ /* 0x000e300000000a00 */
[----:B------:R-:W1:Y:S08]  /*0490*/  LDC.64 R20, c[0x0][0x380] ;  /* 0x0000e000ff147b82 */ /* 0x000e700000000a00 */
[----:B------:R-:W2:Y:S01]  /*04a0*/  LDC.64 R22, c[0x0][0x388] ;  /* 0x0000e200ff167b82 */ /* 0x000ea20000000a00 */
[----:B0-----:R-:W-:-:S02]  /*04b0*/  IMAD R11, R6, R5, R2 ;  /* 0x00000005060b7224 */ /* 0x001fc400078e0202 */
[----:B------:R-:W-:Y:S02]  /*04c0*/  IMAD R13, R6, R4, R3 ;  /* 0x00000004060d7224 */ /* 0x000fe400078e0203 */
[----:B-1----:R-:W-:-:S05]  /*04d0*/  IMAD.WIDE R20, R11, 0x4, R20 ;  /* 0x000000040b147825 */ /* 0x002fca00078e0214 */
[----:B------:R-:W3:Y:S01]  /*04e0*/  LDG.E R8, desc[UR4][R20.64] ;  /* 0x0000000414087981 */ /* 0x000ee2000c1e1900 */
[----:B------:R-:W-:-:S04]  /*04f0*/  IMAD.WIDE R10, R5, 0x4, R20 ;  /* 0x00000004050a7825 */ /* 0x000fc800078e0214 */
[----:B--2---:R-:W-:-:S04]  /*0500*/  IMAD.WIDE R22, R13, 0x4, R22 ;  /* 0x000000040d167825 */ /* 0x004fc800078e0216 */
[C---:B------:R-:W-:Y:S02]  /*0510*/  IMAD.WIDE R12, R4.reuse, 0x4, R22 ;  /* 0x00000004040c7825 */ /* 0x040fe400078e0216 */
[----:B------:R-:W3:Y:S02]  /*0520*/  LDG.E R22, desc[UR4][R22.64] ;  /* 0x0000000416167981 */ /* 0x000ee4000c1e1900 */
[C---:B------:R-:W-:Y:S02]  /*0530*/  IMAD.WIDE R16, R5.reuse, 0x4, R10 ;  /* 0x0000000405107825 */ /* 0x040fe400078e020a */
[----:B------:R-:W2:Y:S02]  /*0540*/  LDG.E R11, desc[UR4][R10.64] ;  /* 0x000000040a0b7981 */ /* 0x000ea4000c1e1900 */
[----:B------:R-:W-:Y:S02]  /*0550*/  IMAD.WIDE R14, R4, 0x4, R12 ;  /* 0x00000004040e7825 */ /* 0x000fe400078e020c */
[----:B------:R-:W2:Y:S02]  /*0560*/  LDG.E R12, desc[UR4][R12.64] ;  /* 0x000000040c0c7981 */ /* 0x000ea4000c1e1900 */
[----:B------:R-:W-:-:S02]  /*0570*/  IMAD.WIDE R18, R5, 0x4, R16 ;  /* 0x0000000405127825 */ /* 0x000fc400078e0210 */
[----:B------:R-:W4:Y:S02]  /*0580*/  LDG.E R25, desc[UR4][R16.64] ;  /* 0x0000000410197981 */ /* 0x000f24000c1e1900 */
[----:B------:R-:W-:Y:S02]  /*0590*/  IMAD.WIDE R4, R4, 0x4, R14 ;  /* 0x0000000404047825 */ /* 0x000fe400078e020e */
[----:B------:R-:W4:Y:S04]  /*05a0*/  LDG.E R14, desc[UR4][R14.64] ;  /* 0x000000040e0e7981 */ /* 0x000f28000c1e1900 */
[----:B------:R-:W5:Y:S04]  /*05b0*/  LDG.E R19, desc[UR4][R18.64] ;  /* 0x0000000412137981 */ /* 0x000f68000c1e1900 */
[----:B------:R-:W5:Y:S01]  /*05c0*/  LDG.E R4, desc[UR4][R4.64] ;  /* 0x0000000404047981 */ /* 0x000f62000c1e1900 */
[----:B------:R-:W-:Y:S01]  /*05d0*/  IADD3 R6, PT, PT, R6, 0x4, RZ ;  /* 0x0000000406067810 */ /* 0x000fe20007ffe0ff */
[----:B---3--:R-:W-:-:S04]  /*05e0*/  FFMA R8, R8, R22, R9 ;  /* 0x0000001608087223 */ /* 0x008fc80000000009 */
[----:B--2---:R-:W-:-:S04]  /*05f0*/  FFMA R8, R11, R12, R8 ;  /* 0x0000000c0b087223 */ /* 0x004fc80000000008 */
[----:B----4-:R-:W-:-:S04]  /*0600*/  FFMA R8, R25, R14, R8 ;  /* 0x0000000e19087223 */ /* 0x010fc80000000008 */
[----:B-----5:R-:W-:-:S07]  /*0610*/  FFMA R9, R19, R4, R8 ;  /* 0x0000000413097223 */ /* 0x020fce0000000008 */
.L_x_5:
[----:B------:R-:W-:Y:S05]  /*0620*/  @!P2 BRA `(.L_x_2) ;  /* 0x000000000074a947 */ /* 0x000fea0003800000 */
[----:B------:R-:W-:Y:S01]  /*0630*/  ISETP.NE.AND P1, PT, R7, 0x1, PT ;  /* 0x000000010700780c */ /* 0x000fe20003f25270 */
[----:B------:R-:W0:Y:S01]  /*0640*/  LDC.64 R16, c[0x0][0x380] ;  /* 0x0000e000ff107b82 */ /* 0x000e220000000a00 */
[----:B------:R-:W-:-:S04]  /*0650*/  LOP3.LUT R4, R0, 0x1, RZ, 0xc0, !PT ;  /* 0x0000000100047812 */ /* 0x000fc800078ec0ff */
[----:B------:R-:W-:-:S03]  /*0660*/  ISETP.NE.U32.AND P2, PT, R4, 0x1, PT ;  /* 0x000000010400780c */ /* 0x000fc60003f45070 */
[----:B------:R-:W1:Y:S08]  /*0670*/  LDC.64 R18, c[0x0][0x388] ;  /* 0x0000e200ff127b82 */ /* 0x000e700000000a00 */
[----:B------:R-:W2:Y:S08]  /*0680*/  @P1 LDC.64 R12, c[0x0][0x3b0] ;  /* 0x0000ec00ff0c1b82 */ /* 0x000eb00000000a00 */
[----:B------:R-:W3:Y:S08]  /*0690*/  @!P2 LDC.64 R14, c[0x0][0x3b0] ;  /* 0x0000ec00ff0eab82 */ /* 0x000ef00000000a00 */
[----:B------:R-:W4:Y:S08]  /*06a0*/  LDC.64 R10, c[0x0][0x380] ;  /* 0x0000e000ff0a7b82 */ /* 0x000f300000000a00 */
[----:B------:R-:W5:Y:S01]  /*06b0*/  LDC.64 R4, c[0x0][0x388] ;  /* 0x0000e200ff047b82 */ /* 0x000f620000000a00 */
[----:B--2---:R-:W-:-:S02]  /*06c0*/  @P1 IMAD R21, R6, R13, R2 ;  /* 0x0000000d06151224 */ /* 0x004fc400078e0202 */
[C---:B------:R-:W-:Y:S01]  /*06d0*/  @P1 IMAD R7, R6.reuse, R12, R3 ;  /* 0x0000000c06071224 */ /* 0x040fe200078e0203 */
[----:B------:R-:W-:Y:S01]  /*06e0*/  @P1 IADD3 R6, PT, PT, R6, 0x2, RZ ;  /* 0x0000000206061810 */ /* 0x000fe20007ffe0ff */
[----:B0-----:R-:W-:-:S04]  /*06f0*/  @P1 IMAD.WIDE R20, R21, 0x4, R16 ;  /* 0x0000000415141825 */ /* 0x001fc800078e0210 */
[----:B-1----:R-:W-:Y:S01]  /*0700*/  @P1 IMAD.WIDE R16, R7, 0x4, R18 ;  /* 0x0000000407101825 */ /* 0x002fe200078e0212 */
[----:B------:R-:W2:Y:S03]  /*0710*/  @P1 LDG.E R8, desc[UR4][R20.64] ;  /* 0x0000000414081981 */ /* 0x000ea6000c1e1900 */
[----:B------:R-:W-:-:S04]  /*0720*/  @P1 IMAD.WIDE R18, R13, 0x4, R20 ;  /* 0x000000040d121825 */ /* 0x000fc800078e0214 */
[C---:B---3--:R-:W-:Y:S02]  /*0730*/  @!P2 IMAD R15, R6.reuse, R15, R2 ;  /* 0x0000000f060fa224 */ /* 0x048fe400078e0202 */
[----:B------:R-:W-:Y:S01]  /*0740*/  @!P2 IMAD R7, R6, R14, R3 ;  /* 0x0000000e0607a224 */ /* 0x000fe200078e0203 */
[----:B------:R-:W3:Y:S01]  /*0750*/  @P1 LDG.E R19, desc[UR4][R18.64] ;  /* 0x0000000412131981 */ /* 0x000ee2000c1e1900 */
[----:B------:R-:W-:-:S03]  /*0760*/  @P1 IMAD.WIDE R12, R12, 0x4, R16 ;  /* 0x000000040c0c1825 */ /* 0x000fc600078e0210 */
[----:B------:R-:W2:Y:S01]  /*0770*/  @P1 LDG.E R16, desc[UR4][R16.64] ;  /* 0x0000000410101981 */ /* 0x000ea2000c1e1900 */
[----:B----4-:R-:W-:-:S03]  /*0780*/  @!P2 IMAD.WIDE R10, R15, 0x4, R10 ;  /* 0x000000040f0aa825 */ /* 0x010fc600078e020a */
[----:B------:R-:W3:Y:S01]  /*0790*/  @P1 LDG.E R12, desc[UR4][R12.64] ;  /* 0x000000040c0c1981 */ /* 0x000ee2000c1e1900 */
[----:B-----5:R-:W-:-:S03]  /*07a0*/  @!P2 IMAD.WIDE R4, R7, 0x4, R4 ;  /* 0x000000040704a825 */ /* 0x020fc600078e0204 */
[----:B------:R-:W4:Y:S04]  /*07b0*/  @!P2 LDG.E R10, desc[UR4][R10.64] ;  /* 0x000000040a0aa981 */ /* 0x000f28000c1e1900 */
[----:B------:R-:W4:Y:S01]  /*07c0*/  @!P2 LDG.E R4, desc[UR4][R4.64] ;  /* 0x000000040404a981 */ /* 0x000f22000c1e1900 */
[----:B--2---:R-:W-:-:S04]  /*07d0*/  @P1 FFMA R8, R8, R16, R9 ;  /* 0x0000001008081223 */ /* 0x004fc80000000009 */
[----:B---3--:R-:W-:-:S04]  /*07e0*/  @P1 FFMA R9, R19, R12, R8 ;  /* 0x0000000c13091223 */ /* 0x008fc80000000008 */
[----:B----4-:R-:W-:-:S07]  /*07f0*/  @!P2 FFMA R9, R10, R4, R9 ;  /* 0x000000040a09a223 */ /* 0x010fce0000000009 */
.L_x_2:
[----:B------:R-:W0:Y:S08]  /*0800*/  LDC R4, c[0x0][0x3b0] ;  /* 0x0000ec00ff047b82 */ /* 0x000e300000000800 */
[----:B------:R-:W1:Y:S01]  /*0810*/  LDC.64 R6, c[0x0][0x398] ;  /* 0x0000e600ff067b82 */ /* 0x000e620000000a00 */
[----:B------:R-:W-:Y:S01]  /*0820*/  ISETP.NE.AND P1, PT, R3, RZ, PT ;  /* 0x000000ff0300720c */ /* 0x000fe20003f25270 */
[----:B------:R-:W-:Y:S01]  /*0830*/  BSSY.RECONVERGENT B0, `(.L_x_6) ;  /* 0x000008c000007945 */ /* 0x000fe20003800200 */
[----:B0-----:R-:W-:-:S04]  /*0840*/  IMAD R5, R2, R4, R3 ;  /* 0x0000000402057224 */ /* 0x001fc800078e0203 */
[----:B-1----:R-:W-:-:S05]  /*0850*/  IMAD.WIDE R6, R5, 0x4, R6 ;  /* 0x0000000405067825 */ /* 0x002fca00078e0206 */
[----:B------:R0:W-:Y:S02]  /*0860*/  REDG.E.ADD.F32.FTZ.RN.STRONG.GPU desc[UR4][R6.64], R9 ;  /* 0x00000009060079a6 */ /* 0x0001e4000c12f304 */
[----:B------:R-:W-:Y:S05]  /*0870*/  @P1 BRA `(.L_x_7) ;  /* 0x00000008001c1947 */ /* 0x000fea0003800000 */
[----:B------:R-:W-:Y:S01]  /*0880*/  HFMA2 R28, -RZ, RZ, 0, 0 ;  /* 0x00000000ff1c7431 */ /* 0x000fe200000001ff */
[----:B------:R-:W-:Y:S06]  /*0890*/  @!P0 BRA `(.L_x_8) ;  /* 0x0000000800088947 */ /* 0x000fec0003800000 */
[C---:B------:R-:W-:Y:S02]  /*08a0*/  ISETP.GE.U32.AND P2, PT, R0.reuse, 0x10, PT ;  /* 0x000000100000780c */ /* 0x040fe40003f46070 */
[----:B0-----:R-:W-:Y:S02]  /*08b0*/  LOP3.LUT R6, R0, 0xf, RZ, 0xc0, !PT ;  /* 0x0000000f00067812 */ /* 0x001fe400078ec0ff */
[----:B------:R-:W-:Y:S02]  /*08c0*/  MOV R28, RZ ;  /* 0x000000ff001c7202 */ /* 0x000fe40000000f00 */
[----:B------:R-:W-:Y:S02]  /*08d0*/  ISETP.NE.AND P1, PT, R6, RZ, PT ;  /* 0x000000ff0600720c */ /* 0x000fe40003f25270 */
[----:B------:R-:W-:-:S05]  /*08e0*/  MOV R7, RZ ;  /* 0x000000ff00077202 */ /* 0x000fca0000000f00 */
[----:B------:R-:W-:Y:S06]  /*08f0*/  @!P2 BRA `(.L_x_9) ;  /* 0x0000000000e8a947 */ /* 0x000fec0003800000 */
[----:B------:R-:W-:Y:S02]  /*0900*/  LOP3.LUT R7, R0, 0x7ffffff0, RZ, 0xc0, !PT ;  /* 0x7ffffff000077812 */ /* 0x000fe400078ec0ff */
[----:B------:R-:W-:Y:S02]  /*0910*/  MOV R28, RZ ;  /* 0x000000ff001c7202 */ /* 0x000fe40000000f00 */
[----:B------:R-:W-:Y:S02]  /*0920*/  MOV R9, R2 ;  /* 0x0000000200097202 */ /* 0x000fe40000000f00 */
[----:B------:R-:W-:-:S07]  /*0930*/  IADD3 R12, PT, PT, -R7, RZ, RZ ;  /* 0x000000ff070c7210 */ /* 0x000fce0007ffe1ff */
.L_x_10:
[----:B------:R-:W0:Y:S08]  /*0940*/  LDC.64 R24, c[0x0][0x380] ;  /* 0x0000e000ff187b82 */ /* 0x000e300000000a00 */
[----:B------:R-:W1:Y:S01]  /*0950*/  LDC R10, c[0x0][0x3b4] ;  /* 0x0000ed00ff0a7b82 */ /* 0x000e620000000800 */
[----:B0-----:R-:W-:-:S05]  /*0960*/  IMAD.WIDE R24, R9, 0x4, R24 ;  /* 0x0000000409187825 */ /* 0x001fca00078e0218 */
[----:B------:R1:W2:Y:S02]  /*0970*/  LDG.E R13, desc[UR4][R24.64] ;  /* 0x00000004180d7981 */ /* 0x0002a4000c1e1900 */
[----:B-1----:R-:W-:-:S05]  /*0980*/  IMAD.WIDE R24, R10, 0x4, R24 ;  /* 0x000000040a187825 */ /* 0x002fca00078e0218 */
[----:B------:R-:W3:Y:S01]  /*0990*/  LDG.E R11, desc[UR4][R24.64] ;  /* 0x00000004180b7981 */ /* 0x000ee2000c1e1900 */
[----:B------:R-:W-:-:S05]  /*09a0*/  IMAD.WIDE R16, R10, 0x4, R24 ;  /* 0x000000040a107825 */ /* 0x000fca00078e0218 */
[----:B------:R0:W4:Y:S01]  /*09b0*/  LDG.E R8, desc[UR4][R16.64] ;  /* 0x0000000410087981 */ /* 0x000122000c1e1900 */
[----:B------:R-:W-:-:S04]  /*09c0*/  IMAD.WIDE R26, R10, 0x4, R16 ;  /* 0x000000040a1a7825 */ /* 0x000fc800078e0210 */
[C---:B------:R-:W-:Y:S02]  /*09d0*/  IMAD.WIDE R20, R10.reuse, 0x4, R26 ;  /* 0x000000040a147825 */ /* 0x040fe400078e021a */
[----:B------:R-:W5:Y:S02]  /*09e0*/  LDG.E R27, desc[UR4][R26.64] ;  /* 0x000000041a1b7981 */ /* 0x000f64000c1e1900 */
[----:B------:R-:W-:-:S05]  /*09f0*/  IMAD.WIDE R18, R10, 0x4, R20 ;  /* 0x000000040a127825 */ /* 0x000fca00078e0214 */
[----:B------:R1:W5:Y:S01]  /*0a00*/  LDG.E R25, desc[UR4][R18.64] ;  /* 0x0000000412197981 */ /* 0x000362000c1e1900 */
[----:B------:R-:W-:-:S03]  /*0a10*/  IMAD.WIDE R14, R10, 0x4, R18 ;  /* 0x000000040a0e7825 */ /* 0x000fc600078e0212 */
[----:B------:R-:W5:Y:S01]  /*0a20*/  LDG.E R26, desc[UR4][R20.64] ;  /* 0x00000004141a7981 */ /* 0x000f62000c1e1900 */
[----:B------:R-:W-:-:S03]  /*0a30*/  IMAD.WIDE R22, R10, 0x4, R14 ;  /* 0x000000040a167825 */ /* 0x000fc600078e020e */
[----:B------:R1:W5:Y:S01]  /*0a40*/  LDG.E R24, desc[UR4][R14.64] ;  /* 0x000000040e187981 */ /* 0x000362000c1e1900 */
[----:B0-----:R-:W-:-:S03]  /*0a50*/  IMAD.WIDE R16, R10, 0x4, R22 ;  /* 0x000000040a107825 */ /* 0x001fc600078e0216 */
[----:B------:R-:W5:Y:S01]  /*0a60*/  LDG.E R23, desc[UR4][R22.64] ;  /* 0x0000000416177981 */ /* 0x000f62000c1e1900 */
[----:B-1----:R-:W-:-:S05]  /*0a70*/  IMAD.WIDE R18, R10, 0x4, R16 ;  /* 0x000000040a127825 */ /* 0x002fca00078e0210 */
[----:B------:R-:W5:Y:S01]  /*0a80*/  LDG.E R21, desc[UR4][R18.64] ;  /* 0x0000000412157981 */ /* 0x000f62000c1e1900 */
[----:B------:R-:W-:-:S03]  /*0a90*/  IMAD.WIDE R14, R10, 0x4, R18 ;  /* 0x000000040a0e7825 */ /* 0x000fc600078e0212 */
[----:B------:R0:W5:Y:S04]  /*0aa0*/  LDG.E R22, desc[UR4][R16.64] ;  /* 0x0000000410167981 */ /* 0x000168000c1e1900 */
[----:B------:R1:W5:Y:S01]  /*0ab0*/  LDG.E R20, desc[UR4][R14.64] ;  /* 0x000000040e147981 */ /* 0x000362000c1e1900 */
[----:B0-----:R-:W-:-:S04]  /*0ac0*/  IMAD.WIDE R16, R10, 0x4, R14 ;  /* 0x000000040a107825 */ /* 0x001fc800078e020e */
[----:B-1----:R-:W-:-:S04]  /*0ad0*/  IMAD.WIDE R14, R10, 0x4, R16 ;  /* 0x000000040a0e7825 */ /* 0x002fc800078e0210 */
[----:B--2---:R-:W-:Y:S02]  /*0ae0*/  FADD R28, R13, R28 ;  /* 0x0000001c0d1c7221 */ /* 0x004fe40000000000 */
[----:B------:R0:W2:Y:S02]  /*0af0*/  LDG.E R13, desc[UR4][R16.64] ;  /* 0x00000004100d7981 */ /* 0x0000a4000c1e1900 */
[C---:B0-----:R-:W-:Y:S02]  /*0b00*/  IMAD.WIDE R16, R10.reuse, 0x4, R14 ;  /* 0x000000040a107825 */ /* 0x041fe400078e020e */
[----:B------:R3:W2:Y:S02]  /*0b10*/  LDG.E R14, desc[UR4][R14.64] ;  /* 0x000000040e0e7981 */ /* 0x0006a4000c1e1900 */
[----:B------:R-:W-:Y:S02]  /*0b20*/  IMAD.WIDE R18, R10, 0x4, R16 ;  /* 0x000000040a127825 */ /* 0x000fe400078e0210 */
[----:B------:R-:W2:Y:S02]  /*0b30*/  LDG.E R29, desc[UR4][R16.64] ;  /* 0x00000004101d7981 */ /* 0x000ea4000c1e1900 */
[----:B---3--:R-:W-:-:S02]  /*0b40*/  FADD R15, R28, R11 ;  /* 0x0000000b1c0f7221 */ /* 0x008fc40000000000 */
[----:B------:R0:W3:Y:S02]  /*0b50*/  LDG.E R11, desc[UR4][R18.64] ;  /* 0x00000004120b7981 */ /* 0x0000e4000c1e1900 */
[----:B0-----:R-:W-:-:S05]  /*0b60*/  IMAD.WIDE R18, R10, 0x4, R18 ;  /* 0x000000040a127825 */ /* 0x001fca00078e0212 */
[----:B------:R-:W3:Y:S01]  /*0b70*/  LDG.E R28, desc[UR4][R18.64] ;  /* 0x00000004121c7981 */ /* 0x000ee2000c1e1900 */
[----:B----4-:R-:W-:-:S04]  /*0b80*/  FADD R8, R15, R8 ;  /* 0x000000080f087221 */ /* 0x010fc80000000000 */
[----:B-----5:R-:W-:-:S04]  /*0b90*/  FADD R27, R8, R27 ;  /* 0x0000001b081b7221 */ /* 0x020fc80000000000 */
[----:B------:R-:W-:-:S04]  /*0ba0*/  FADD R26, R27, R26 ;  /* 0x0000001a1b1a7221 */ /* 0x000fc80000000000 */
[----:B------:R-:W-:-:S04]  /*0bb0*/  FADD R25, R26, R25 ;  /* 0x000000191a197221 */ /* 0x000fc80000000000 */
[----:B------:R-:W-:-:S04]  /*0bc0*/  FADD R24, R25, R24 ;  /* 0x0000001819187221 */ /* 0x000fc80000000000 */
[----:B------:R-:W-:-:S04]  /*0bd0*/  FADD R23, R24, R23 ;  /* 0x0000001718177221 */ /* 0x000fc80000000000 */
[----:B------:R-:W-:-:S04]  /*0be0*/  FADD R22, R23, R22 ;  /* 0x0000001617167221 */ /* 0x000fc80000000000 */
[----:B------:R-:W-:Y:S01]  /*0bf0*/  FADD R21, R22, R21 ;  /* 0x0000001516157221 */ /* 0x000fe20000000000 */
[----:B------:R-:W-:-:S03]  /*0c00*/  IADD3 R12, PT, PT, R12, 0x10, RZ ;  /* 0x000000100c0c7810 */ /* 0x000fc60007ffe0ff */
[----:B------:R-:W-:Y:S01]  /*0c10*/  FADD R20, R21, R20 ;  /* 0x0000001415147221 */ /* 0x000fe20000000000 */
[----:B------:R-:W-:Y:S02]  /*0c20*/  ISETP.NE.AND P2, PT, R12, RZ, PT ;  /* 0x000000ff0c00720c */ /* 0x000fe40003f45270 */
[----:B------:R-:W-:Y:S01]  /*0c30*/  LEA R9, R10, R9, 0x4 ;  /* 0x000000090a097211 */ /* 0x000fe200078e20ff */
[----:B--2---:R-:W-:-:S04]  /*0c40*/  FADD R13, R20, R13 ;  /* 0x0000000d140d7221 */ /* 0x004fc80000000000 */
[----:B------:R-:W-:-:S04]  /*0c50*/  FADD R14, R13, R14 ;  /* 0x0000000e0d0e7221 */ /* 0x000fc80000000000 */
[----:B------:R-:W-:-:S04]  /*0c60*/  FADD R14, R14, R29 ;  /* 0x0000001d0e0e7221 */ /* 0x000fc80000000000 */
[----:B---3--:R-:W-:-:S04]  /*0c70*/  FADD R11, R14, R11 ;  /* 0x0000000b0e0b7221 */ /* 0x008fc80000000000 */
[----:B------:R-:W-:Y:S01]  /*0c80*/  FADD R28, R11, R28 ;  /* 0x0000001c0b1c7221 */ /* 0x000fe20000000000 */
[----:B------:R-:W-:Y:S06]  /*0c90*/  @P2 BRA `(.L_x_10) ;  /* 0xfffffffc00282947 */ /* 0x000fec000383ffff */
.L_x_9:
[----:B------:R-:W-:Y:S05]  /*0ca0*/  @!P1 BRA `(.L_x_8) ;  /* 0x0000000400049947 */ /* 0x000fea0003800000 */
[----:B------:R-:W-:Y:S02]  /*0cb0*/  ISETP.GE.U32.AND P1, PT, R6, 0x8, PT ;  /* 0x000000080600780c */ /* 0x000fe40003f26070 */
[----:B------:R-:W-:-:S04]  /*0cc0*/  LOP3.LUT R24, R0, 0x7, RZ, 0xc0, !PT ;  /* 0x0000000700187812 */ /* 0x000fc800078ec0ff */
[----:B------:R-:W-:-:S07]  /*0cd0*/  ISETP.NE.AND P2, PT, R24, RZ, PT ;  /* 0x000000ff1800720c */ /* 0x000fce0003f45270 */
[----:B------:R-:W-:Y:S06]  /*0ce0*/  @!P1 BRA `(.L_x_11) ;  /* 0x0000000000709947 */ /* 0x000fec0003800000 */
[----:B------:R-:W0:Y:S08]  /*0cf0*/  LDC R19, c[0x0][0x3b4] ;  /* 0x0000ed00ff137b82 */ /* 0x000e300000000800 */
[----:B------:R-:W1:Y:S01]  /*0d00*/  LDC.64 R20, c[0x0][0x380] ;  /* 0x0000e000ff147b82 */ /* 0x000e620000000a00 */
[----:B0-----:R-:W-:-:S04]  /*0d10*/  IMAD R9, R7, R19, R2 ;  /* 0x0000001307097224 */ /* 0x001fc800078e0202 */
[----:B-1----:R-:W-:-:S04]  /*0d20*/  IMAD.WIDE R20, R9, 0x4, R20 ;  /* 0x0000000409147825 */ /* 0x002fc800078e0214 */
[C---:B------:R-:W-:Y:S02]  /*0d30*/  IMAD.WIDE R22, R19.reuse, 0x4, R20 ;  /* 0x0000000413167825 */ /* 0x040fe400078e0214 */
[----:B------:R-:W2:Y:S02]  /*0d40*/  LDG.E R21, desc[UR4][R20.64] ;  /* 0x0000000414157981 */ /* 0x000ea4000c1e1900 */
[C---:B------:R-:W-:Y:S02]  /*0d50*/  IMAD.WIDE R10, R19.reuse, 0x4, R22 ;  /* 0x00000004130a7825 */ /* 0x040fe400078e0216 */
[----:B------:R-:W3:Y:S02]  /*0d60*/  LDG.E R6, desc[UR4][R22.64] ;  /* 0x0000000416067981 */ /* 0x000ee4000c1e1900 */
[C---:B------:R-:W-:Y:S02]  /*0d70*/  IMAD.WIDE R8, R19.reuse, 0x4, R10 ;  /* 0x0000000413087825 */ /* 0x040fe400078e020a */
[----:B------:R-:W4:Y:S02]  /*0d80*/  LDG.E R11, desc[UR4][R10.64] ;  /* 0x000000040a0b7981 */ /* 0x000f24000c1e1900 */
[----:B------:R-:W-:-:S02]  /*0d90*/  IMAD.WIDE R12, R19, 0x4, R8 ;  /* 0x00000004130c7825 */ /* 0x000fc400078e0208 */
[----:B------:R-:W5:Y:S02]  /*0da0*/  LDG.E R9, desc[UR4][R8.64] ;  /* 0x0000000408097981 */ /* 0x000f64000c1e1900 */
[C---:B------:R-:W-:Y:S02]  /*0db0*/  IMAD.WIDE R14, R19.reuse, 0x4, R12 ;  /* 0x00000004130e7825 */ /* 0x040fe400078e020c */
[----:B------:R-:W5:Y:S02]  /*0dc0*/  LDG.E R13, desc[UR4][R12.64] ;  /* 0x000000040c0d7981 */ /* 0x000f64000c1e1900 */
[C---:B------:R-:W-:Y:S02]  /*0dd0*/  IMAD.WIDE R16, R19.reuse, 0x4, R14 ;  /* 0x0000000413107825 */ /* 0x040fe400078e020e */
[----:B------:R-:W5:Y:S02]  /*0de0*/  LDG.E R15, desc[UR4][R14.64] ;  /* 0x000000040e0f7981 */ /* 0x000f64000c1e1900 */
[----:B------:R-:W-:-:S02]  /*0df0*/  IMAD.WIDE R18, R19, 0x4, R16 ;  /* 0x0000000413127825 */ /* 0x000fc400078e0210 */
[----:B------:R-:W5:Y:S04]  /*0e00*/  LDG.E R17, desc[UR4][R16.64] ;  /* 0x0000000410117981 */ /* 0x000f68000c1e1900 */
[----:B------:R-:W5:Y:S01]  /*0e10*/  LDG.E R19, desc[UR4][R18.64] ;  /* 0x0000000412137981 */ /* 0x000f62000c1e1900 */
[----:B------:R-:W-:Y:S01]  /*0e20*/  IADD3 R7, PT, PT, R7, 0x8, RZ ;  /* 0x0000000807077810 */ /* 0x000fe20007ffe0ff */
[----:B--2---:R-:W-:-:S04]  /*0e30*/  FADD R21, R28, R21 ;  /* 0x000000151c157221 */ /* 0x004fc80000000000 */
[----:B---3--:R-:W-:-:S04]  /*0e40*/  FADD R6, R21, R6 ;  /* 0x0000000615067221 */ /* 0x008fc80000000000 */
[----:B----4-:R-:W-:-:S04]  /*0e50*/  FADD R6, R6, R11 ;  /* 0x0000000b06067221 */ /* 0x010fc80000000000 */
[----:B-----5:R-:W-:-:S04]  /*0e60*/  FADD R6, R6, R9 ;  /* 0x0000000906067221 */ /* 0x020fc80000000000 */
[----:B------:R-:W-:-:S04]  /*0e70*/  FADD R6, R6, R13 ;  /* 0x0000000d06067221 */ /* 0x000fc80000000000 */
[----:B------:R-:W-:-:S04]  /*0e80*/  FADD R6, R6, R15 ;  /* 0x0000000f06067221 */ /* 0x000fc80000000000 */
[----:B------:R-:W-:-:S04]  /*0e90*/  FADD R6, R6, R17 ;  /* 0x0000001106067221 */ /* 0x000fc80000000000 */
[----:B------:R-:W-:-:S07]  /*0ea0*/  FADD R28, R6, R19 ;  /* 0x00000013061c7221 */ /* 0x000fce0000000000 */
.L_x_11:
        /* <DEDUP_REMOVED lines=13> */
[----:B------:R-:W-:Y:S02]  /*0f80*/  IMAD.WIDE R14, R15, 0x4, R12 ;  /* 0x000000040f0e7825 */ /* 0x000fe400078e020c */
[----:B------:R-:W4:Y:S04]  /*0f90*/  LDG.E R13, desc[UR4][R12.64] ;  /* 0x000000040c0d7981 */ /* 0x000f28000c1e1900 */
[----:B------:R-:W5:Y:S01]  /*0fa0*/  LDG.E R15, desc[UR4][R14.64] ;  /* 0x000000040e0f7981 */ /* 0x000f62000c1e1900 */
[----:B------:R-:W-:Y:S01]  /*0fb0*/  IADD3 R7, PT, PT, R7, 0x4, RZ ;  /* 0x0000000407077810 */ /* 0x000fe20007ffe0ff */
[----:B--2---:R-:W-:-:S04]  /*0fc0*/  FADD R28, R28, R9 ;  /* 0x000000091c1c7221 */ /* 0x004fc80000000000 */
[----:B---3--:R-:W-:-:S04]  /*0fd0*/  FADD R28, R28, R11 ;  /* 0x0000000b1c1c7221 */ /* 0x008fc80000000000 */
[----:B----4-:R-:W-:-:S04]  /*0fe0*/  FADD R28, R28, R13 ;  /* 0x0000000d1c1c7221 */ /* 0x010fc80000000000 */
[----:B-----5:R-:W-:-:S07]  /*0ff0*/  FADD R28, R28, R15 ;  /* 0x0000000f1c1c7221 */ /* 0x020fce0000000000 */
.L_x_12:
[----:B------:R-:W-:Y:S05]  /*1000*/  @!P2 BRA `(.L_x_8) ;  /* 0x00000000002ca947 */ /* 0x000fea0003800000 */
[----:B------:R-:W0:Y:S01]  /*1010*/  LDC.64 R8, c[0x0][0x380] ;  /* 0x0000e000ff087b82 */ /* 0x000e220000000a00 */
[----:B------:R-:W1:Y:S01]  /*1020*/  LDCU UR6, c[0x0][0x3b4] ;  /* 0x00007680ff0677ac */ /* 0x000e620008000800 */
[----:B------:R-:W-:Y:S01]  /*1030*/  IADD3 R10, PT, PT, -R6, RZ, RZ ;  /* 0x000000ff060a7210 */ /* 0x000fe20007ffe1ff */
[----:B-1----:R-:W-:-:S07]  /*1040*/  IMAD R11, R7, UR6, R2 ;  /* 0x00000006070b7c24 */ /* 0x002fce000f8e0202 */
.L_x_13:
[----:B0-----:R-:W-:-:S06]  /*1050*/  IMAD.WIDE R6, R11, 0x4, R8 ;  /* 0x000000040b067825 */ /* 0x001fcc00078e0208 */
[----:B------:R-:W2:Y:S01]  /*1060*/  LDG.E R7, desc[UR4][R6.64] ;  /* 0x0000000406077981 */ /* 0x000ea2000c1e1900 */
[----:B------:R-:W-:Y:S02]  /*1070*/  IADD3 R10, PT, PT, R10, 0x1, RZ ;  /* 0x000000010a0a7810 */ /* 0x000fe40007ffe0ff */
[----:B------:R-:W-:Y:S02]  /*1080*/  IADD3 R11, PT, PT, R11, UR6, RZ ;  /* 0x000000060b0b7c10 */ /* 0x000fe4000fffe0ff */
[----:B------:R-:W-:Y:S01]  /*1090*/  ISETP.NE.AND P1, PT, R10, RZ, PT ;  /* 0x000000ff0a00720c */ /* 0x000fe20003f25270 */
[----:B--2---:R-:W-:-:S12]  /*10a0*/  FADD R28, R7, R28 ;  /* 0x0000001c071c7221 */ /* 0x004fd80000000000 */
[----:B------:R-:W-:Y:S05]  /*10b0*/  @P1 BRA `(.L_x_13) ;  /* 0xfffffffc00e41947 */ /* 0x000fea000383ffff */
.L_x_8:
[----:B0-----:R-:W0:Y:S02]  /*10c0*/  LDC.64 R6, c[0x0][0x3a0] ;  /* 0x0000e800ff067b82 */ /* 0x001e240000000a00 */
[----:B0-----:R-:W-:-:S05]  /*10d0*/  IMAD.WIDE.U32 R6, R2, 0x4, R6 ;  /* 0x0000000402067825 */ /* 0x001fca00078e0006 */
[----:B------:R1:W-:Y:S02]  /*10e0*/  REDG.E.ADD.F32.FTZ.RN.STRONG.GPU desc[UR4][R6.64], R28 ;  /* 0x0000001c060079a6 */ /* 0x0003e4000c12f304 */
.L_x_7:
[----:B------:R-:W-:Y:S05]  /*10f0*/  BSYNC.RECONVERGENT B0 ;  /* 0x0000000000007941 */ /* 0x000fea0003800200 */
.L_x_6:
[----:B------:R-:W-:Y:S05]  /*1100*/  @!P0 EXIT ;  /* 0x000000000000894d */ /* 0x000fea0003800000 */
[----:B01----:R-:W0:Y:S01]  /*1110*/  LDC.64 R6, c[0x0][0x390] ;  /* 0x0000e400ff067b82 */ /* 0x003e220000000a00 */
[C---:B------:R-:W-:Y:S02]  /*1120*/  ISETP.GE.U32.AND P0, PT, R0.reuse, 0x8, PT ;  /* 0x000000080000780c */ /* 0x040fe40003f06070 */
[----:B------:R-:W-:-:S04]  /*1130*/  LOP3.LUT R22, R0, 0x7, RZ, 0xc0, !PT ;  /* 0x0000000700167812 */ /* 0x000fc800078ec0ff */
[----:B------:R-:W-:Y:S01]  /*1140*/  ISETP.NE.AND P1, PT, R22, RZ, PT ;  /* 0x000000ff1600720c */ /* 0x000fe20003f25270 */
[----:B0-----:R-:W-:-:S04]  /*1150*/  IMAD.WIDE R6, R5, 0x4, R6 ;  /* 0x0000000405067825 */ /* 0x001fc800078e0206 */
[----:B------:R-:W-:Y:S02]  /*1160*/  HFMA2 R5, -RZ, RZ, 0, 0 ;  /* 0x00000000ff057431 */ /* 0x000fe400000001ff */
[----:B------:R-:W-:Y:S06]  /*1170*/  @!P0 BRA `(.L_x_14) ;  /* 0x0000000000f08947 */ /* 0x000fec0003800000 */
[----:B------:R-:W-:Y:S02]  /*1180*/  LOP3.LUT R5, R0, 0x7ffffff8, RZ, 0xc0, !PT ;  /* 0x7ffffff800057812 */ /* 0x000fe400078ec0ff */
[----:B------:R-:W-:Y:S02]  /*1190*/  MOV R9, R3 ;  /* 0x0000000300097202 */ /* 0x000fe40000000f00 */
[----:B------:R-:W-:Y:S02]  /*11a0*/  MOV R8, R2 ;  /* 0x0000000200087202 */ /* 0x000fe40000000f00 */
[----:B------:R-:W-:-:S07]  /*11b0*/  IADD3 R10, PT, PT, -R5, RZ, RZ ;  /* 0x000000ff050a7210 */ /* 0x000fce0007ffe1ff */
.L_x_15:
[----:B-1----:R-:W0:Y:S01]  /*11c0*/  LDC.64 R12, c[0x0][0x380] ;  /* 0x0000e000ff0c7b82 */ /* 0x002e220000000a00 */
[----:B------:R-:W2:Y:S07]  /*11d0*/  LDG.E R17, desc[UR4][R6.64] ;  /* 0x0000000406117981 */ /* 0x000eae000c1e1900 */
[----:B------:R-:W1:Y:S08]  /*11e0*/  LDC.64 R14, c[0x0][0x3a8] ;  /* 0x0000ea00ff0e7b82 */ /* 0x000e700000000a00 */
[----:B------:R-:W3:Y:S01]  /*11f0*/  LDC R11, c[0x0][0x3b4] ;  /* 0x0000ed00ff0b7b82 */ /* 0x000ee20000000800 */
[----:B0-----:R-:W-:-:S05]  /*1200*/  IMAD.WIDE R12, R8, 0x4, R12 ;  /* 0x00000004080c7825 */ /* 0x001fca00078e020c */
[----:B------:R-:W2:Y:S01]  /*1210*/  LDG.E R16, desc[UR4][R12.64] ;  /* 0x000000040c107981 */ /* 0x000ea2000c1e1900 */
[----:B-1----:R-:W-:-:S04]  /*1220*/  IMAD.WIDE R14, R9, 0x4, R14 ;  /* 0x00000004090e7825 */ /* 0x002fc800078e020e */
[----:B--2---:R-:W-:Y:S01]  /*1230*/  FMUL R23, R16, R17 ;  /* 0x0000001110177220 */ /* 0x004fe20000400000 */
[----:B---3--:R-:W-:-:S04]  /*1240*/  IMAD.WIDE R16, R11, 0x4, R12 ;  /* 0x000000040b107825 */ /* 0x008fc800078e020c */
[----:B------:R0:W-:Y:S04]  /*1250*/  REDG.E.ADD.F32.FTZ.RN.STRONG.GPU desc[UR4][R14.64], R23 ;  /* 0x000000170e0079a6 */ /* 0x0001e8000c12f304 */
[----:B------:R-:W2:Y:S04]  /*1260*/  LDG.E R21, desc[UR4][R6.64] ;  /* 0x0000000406157981 */ /* 0x000ea8000c1e1900 */
[----:B------:R-:W2:Y:S01]  /*1270*/  LDG.E R20, desc[UR4][R16.64] ;  /* 0x0000000410147981 */ /* 0x000ea2000c1e1900 */
[----:B------:R-:W-:-:S04]  /*1280*/  IMAD.WIDE R18, R4, 0x4, R14 ;  /* 0x0000000404127825 */ /* 0x000fc800078e020e */
[----:B------:R-:W-:-:S04]  /*1290*/  IMAD.WIDE R12, R11, 0x4, R16 ;  /* 0x000000040b0c7825 */ /* 0x000fc800078e0210 */
[----:B--2---:R-:W-:-:S05]  /*12a0*/  FMUL R25, R20, R21 ;  /* 0x0000001514197220 */ /* 0x004fca0000400000 */
[----:B------:R1:W-:Y:S04]  /*12b0*/  REDG.E.ADD.F32.FTZ.RN.STRONG.GPU desc[UR4][R18.64], R25 ;  /* 0x00000019120079a6 */ /* 0x0003e8000c12f304 */
[----:B------:R-:W2:Y:S04]  /*12c0*/  LDG.E R24, desc[UR4][R12.64] ;  /* 0x000000040c187981 */ /* 0x000ea8000c1e1900 */
[----:B------:R-:W2:Y:S01]  /*12d0*/  LDG.E R27, desc[UR4][R6.64] ;  /* 0x00000004061b7981 */ /* 0x000ea2000c1e1900 */
[----:B------:R-:W-:-:S04]  /*12e0*/  IMAD.WIDE R20, R4, 0x4, R18 ;  /* 0x0000000404147825 */ /* 0x000fc800078e0212 */
[----:B0-----:R-:W-:-:S04]  /*12f0*/  IMAD.WIDE R14, R11, 0x4, R12 ;  /* 0x000000040b0e7825 */ /* 0x001fc800078e020c */
[----:B--2---:R-:W-:-:S05]  /*1300*/  FMUL R27, R24, R27 ;  /* 0x0000001b181b7220 */ /* 0x004fca0000400000 */
[----:B------:R0:W-:Y:S04]  /*1310*/  REDG.E.ADD.F32.FTZ.RN.STRONG.GPU desc[UR4][R20.64], R27 ;  /* 0x0000001b140079a6 */ /* 0x0001e8000c12f304 */
[----:B------:R-:W2:Y:S04]  /*1320*/  LDG.E R23, desc[UR4][R14.64] ;  /* 0x000000040e177981 */ /* 0x000ea8000c1e1900 */
[----:B------:R-:W2:Y:S01]  /*1330*/  LDG.E R24, desc[UR4][R6.64] ;  /* 0x0000000406187981 */ /* 0x000ea2000c1e1900 */
[----:B------:R-:W-:-:S04]  /*1340*/  IMAD.WIDE R16, R4, 0x4, R20 ;  /* 0x0000000404107825 */ /* 0x000fc800078e0214 */
[----:B-1----:R-:W-:-:S04]  /*1350*/  IMAD.WIDE R18, R11, 0x4, R14 ;  /* 0x000000040b127825 */ /* 0x002fc800078e020e */
        /* <DEDUP_REMOVED lines=16> */
[----:B------:R-:W-:Y:S01]  /*1460*/  IMAD.WIDE R18, R4, 0x4, R14 ;  /* 0x0000000404127825 */ /* 0x000fe200078e020e */
[----:B------:R-:W-:-:S03]  /*1470*/  IADD3 R10, PT, PT, R10, 0x8, RZ ;  /* 0x000000080a0a7810 */ /* 0x000fc60007ffe0ff */
[----:B--2---:R-:W-:Y:S01]  /*1480*/  FMUL R23, R23, R24 ;  /* 0x0000001817177220 */ /* 0x004fe20000400000 */
[----:B0-----:R-:W-:-:S04]  /*1490*/  IMAD.WIDE R24, R11, 0x4, R16 ;  /* 0x000000040b187825 */ /* 0x001fc800078e0210 */
[----:B------:R1:W-:Y:S04]  /*14a0*/  REDG.E.ADD.F32.FTZ.RN.STRONG.GPU desc[UR4][R18.64], R23 ;  /* 0x00000017120079a6 */ /* 0x0003e8000c12f304 */
[----:B------:R-:W2:Y:S04]  /*14b0*/  LDG.E R24, desc[UR4][R24.64] ;  /* 0x0000000418187981 */ /* 0x000ea8000c1e1900 */
[----:B------:R-:W2:Y:S01]  /*14c0*/  LDG.E R21, desc[UR4][R6.64] ;  /* 0x0000000406157981 */ /* 0x000ea2000c1e1900 */
[----:B------:R-:W-:Y:S01]  /*14d0*/  ISETP.NE.AND P0, PT, R10, RZ, PT ;  /* 0x000000ff0a00720c */ /* 0x000fe20003f05270 */
[----:B------:R-:W-:Y:S01]  /*14e0*/  IMAD.WIDE R12, R4, 0x4, R18 ;  /* 0x00000004040c7825 */ /* 0x000fe200078e0212 */
[----:B------:R-:W-:-:S02]  /*14f0*/  LEA R8, R11, R8, 0x3 ;  /* 0x000000080b087211 */ /* 0x000fc400078e18ff */
[----:B------:R-:W-:Y:S01]  /*1500*/  LEA R9, R4, R9, 0x3 ;  /* 0x0000000904097211 */ /* 0x000fe200078e18ff */
[----:B--2---:R-:W-:-:S05]  /*1510*/  FMUL R21, R24, R21 ;  /* 0x0000001518157220 */ /* 0x004fca0000400000 */
[----:B------:R1:W-:Y:S03]  /*1520*/  REDG.E.ADD.F32.FTZ.RN.STRONG.GPU desc[UR4][R12.64], R21 ;  /* 0x000000150c0079a6 */ /* 0x0003e6000c12f304 */
[----:B------:R-:W-:Y:S05]  /*1530*/  @P0 BRA `(.L_x_15) ;  /* 0xfffffffc00200947 */ /* 0x000fea000383ffff */
.L_x_14:
[----:B------:R-:W-:Y:S05]  /*1540*/  @!P1 EXIT ;  /* 0x000000000000994d */ /* 0x000fea0003800000 */
[----:B------:R-:W-:Y:S02]  /*1550*/  ISETP.GE.U32.AND P0, PT, R22, 0x4, PT ;  /* 0x000000041600780c */ /* 0x000fe40003f06070 */
[----:B------:R-:W-:-:S04]  /*1560*/  LOP3.LUT R20, R0, 0x3, RZ, 0xc0, !PT ;  /* 0x0000000300147812 */ /* 0x000fc800078ec0ff */
[----:B------:R-:W-:-:S07]  /*1570*/  ISETP.NE.AND P1, PT, R20, RZ, PT ;  /* 0x000000ff1400720c */ /* 0x000fce0003f25270 */
[----:B------:R-:W-:Y:S06]  /*1580*/  @!P0 BRA `(.L_x_16) ;  /* 0x0000000000788947 */ /* 0x000fec0003800000 */
[----:B------:R-:W0:Y:S01]  /*1590*/  LDC R8, c[0x0][0x3b4] ;  /* 0x0000ed00ff087b82 */ /* 0x000e220000000800 */
[----:B-1----:R-:W2:Y:S07]  /*15a0*/  LDG.E R15, desc[UR4][R6.64] ;  /* 0x00000004060f7981 */ /* 0x002eae000c1e1900 */
[----:B------:R-:W1:Y:S08]  /*15b0*/  LDC.64 R10, c[0x0][0x380] ;  /* 0x0000e000ff0a7b82 */ /* 0x000e700000000a00 */
[----:B------:R-:W3:Y:S01]  /*15c0*/  LDC.64 R12, c[0x0][0x3a8] ;  /* 0x0000ea00ff0c7b82 */ /* 0x000ee20000000a00 */
[----:B0-----:R-:W-:-:S04]  /*15d0*/  IMAD R9, R5, R8, R2 ;  /* 0x0000000805097224 */ /* 0x001fc800078e0202 */
[----:B-1----:R-:W-:-:S05]  /*15e0*/  IMAD.WIDE R10, R9, 0x4, R10 ;  /* 0x00000004090a7825 */ /* 0x002fca00078e020a */
[----:B------:R-:W2:Y:S01]  /*15f0*/  LDG.E R14, desc[UR4][R10.64] ;  /* 0x000000040a0e7981 */ /* 0x000ea2000c1e1900 */
[----:B------:R-:W-:-:S04]  /*1600*/  IMAD R9, R5, R4, R3 ;  /* 0x0000000405097224 */ /* 0x000fc800078e0203 */
[----:B---3--:R-:W-:-:S04]  /*1610*/  IMAD.WIDE R12, R9, 0x4, R12 ;  /* 0x00000004090c7825 */ /* 0x008fc800078e020c */
[----:B--2---:R-:W-:Y:S01]  /*1620*/  FMUL R9, R14, R15 ;  /* 0x0000000f0e097220 */ /* 0x004fe20000400000 */
[----:B------:R-:W-:-:S04]  /*1630*/  IMAD.WIDE R14, R8, 0x4, R10 ;  /* 0x00000004080e7825 */ /* 0x000fc800078e020a */
[----:B------:R0:W-:Y:S04]  /*1640*/  REDG.E.ADD.F32.FTZ.RN.STRONG.GPU desc[UR4][R12.64], R9 ;  /* 0x000000090c0079a6 */ /* 0x0001e8000c12f304 */
[----:B------:R-:W2:Y:S04]  /*1650*/  LDG.E R18, desc[UR4][R14.64] ;  /* 0x000000040e127981 */ /* 0x000ea8000c1e1900 */
[----:B------:R-:W2:Y:S01]  /*1660*/  LDG.E R19, desc[UR4][R6.64] ;  /* 0x0000000406137981 */ /* 0x000ea2000c1e1900 */
[----:B------:R-:W-:-:S04]  /*1670*/  IMAD.WIDE R16, R4, 0x4, R12 ;  /* 0x0000000404107825 */ /* 0x000fc800078e020c */
[----:B------:R-:W-:-:S04]  /*1680*/  IMAD.WIDE R10, R8, 0x4, R14 ;  /* 0x00000004080a7825 */ /* 0x000fc800078e020e */
[----:B--2---:R-:W-:-:S05]  /*1690*/  FMUL R21, R18, R19 ;  /* 0x0000001312157220 */ /* 0x004fca0000400000 */
[----:B------:R2:W-:Y:S04]  /*16a0*/  REDG.E.ADD.F32.FTZ.RN.STRONG.GPU desc[UR4][R16.64], R21 ;  /* 0x00000015100079a6 */ /* 0x0005e8000c12f304 */
[----:B------:R-:W3:Y:S04]  /*16b0*/  LDG.E R22, desc[UR4][R10.64] ;  /* 0x000000040a167981 */ /* 0x000ee8000c1e1900 */
[----:B------:R-:W3:Y:S01]  /*16c0*/  LDG.E R23, desc[UR4][R6.64] ;  /* 0x0000000406177981 */ /* 0x000ee2000c1e1900 */
[----:B------:R-:W-:-:S04]  /*16d0*/  IMAD.WIDE R18, R4, 0x4, R16 ;  /* 0x0000000404127825 */ /* 0x000fc800078e0210 */
[----:B0-----:R-:W-:-:S04]  /*16e0*/  IMAD.WIDE R12, R8, 0x4, R10 ;  /* 0x00000004080c7825 */ /* 0x001fc800078e020a */
[----:B---3--:R-:W-:-:S05]  /*16f0*/  FMUL R23, R22, R23 ;  /* 0x0000001716177220 */ /* 0x008fca0000400000 */
[----:B------:R2:W-:Y:S04]  /*1700*/  REDG.E.ADD.F32.FTZ.RN.STRONG.GPU desc[UR4][R18.64], R23 ;  /* 0x00000017120079a6 */ /* 0x0005e8000c12f304 */
[----:B------:R-:W3:Y:S04]  /*1710*/  LDG.E R12, desc[UR4][R12.64] ;  /* 0x000000040c0c7981 */ /* 0x000ee8000c1e1900 */
[----:B------:R-:W3:Y:S01]  /*1720*/  LDG.E R15, desc[UR4][R6.64] ;  /* 0x00000004060f7981 */ /* 0x000ee2000c1e1900 */
[----:B------:R-:W-:-:S04]  /*1730*/  IMAD.WIDE R8, R4, 0x4, R18 ;  /* 0x0000000404087825 */ /* 0x000fc800078e0212 */
[----:B---3--:R-:W-:-:S05]  /*1740*/  FMUL R15, R12, R15 ;  /* 0x0000000f0c0f7220 */ /* 0x008fca0000400000 */
[----:B------:R2:W-:Y:S01]  /*1750*/  REDG.E.ADD.F32.FTZ.RN.STRONG.GPU desc[UR4][R8.64], R15 ;  /* 0x0000000f080079a6 */ /* 0x0005e2000c12f304 */
[----:B------:R-:W-:-:S07]  /*1760*/  IADD3 R5, PT, PT, R5, 0x4, RZ ;  /* 0x0000000405057810 */ /* 0x000fce0007ffe0ff */
.L_x_16:
[----:B------:R-:W-:Y:S05]  /*1770*/  @!P1 EXIT ;  /* 0x000000000000994d */ /* 0x000fea0003800000 */
[----:B------:R-:W-:Y:S02]  /*1780*/  ISETP.NE.AND P0, PT, R20, 0x1, PT ;  /* 0x000000011400780c */ /* 0x000fe40003f05270 */
[----:B------:R-:W-:-:S04]  /*1790*/  LOP3.LUT R0, R0, 0x1, RZ, 0xc0, !PT ;  /* 0x0000000100007812 */ /* 0x000fc800078ec0ff */
[----:B------:R-:W-:-:S07]  /*17a0*/  ISETP.NE.U32.AND P1, PT, R0, 0x1, PT ;  /* 0x000000010000780c */ /* 0x000fce0003f25070 */
[----:B------:R-:W-:Y:S06]  /*17b0*/  @!P0 BRA `(.L_x_17) ;  /* 0x0000000000488947 */ /* 0x000fec0003800000 */
[----:B-12---:R-:W0:Y:S01]  /*17c0*/  LDC R19, c[0x0][0x3b4] ;  /* 0x0000ed00ff137b82 */ /* 0x006e220000000800 */
[----:B------:R-:W2:Y:S07]  /*17d0*/  LDG.E R13, desc[UR4][R6.64] ;  /* 0x00000004060d7981 */ /* 0x000eae000c1e1900 */
[----:B------:R-:W1:Y:S01]  /*17e0*/  LDC.64 R8, c[0x0][0x380] ;  /* 0x0000e000ff087b82 */ /* 0x000e620000000a00 */
[----:B0-----:R-:W-:-:S04]  /*17f0*/  IMAD R11, R5, R19, R2 ;  /* 0x00000013050b7224 */ /* 0x001fc800078e0202 */
[----:B-1----:R-:W-:-:S03]  /*1800*/  IMAD.WIDE R10, R11, 0x4, R8 ;  /* 0x000000040b0a7825 */ /* 0x002fc600078e0208 */
[----:B------:R-:W0:Y:S02]  /*1810*/  LDC.64 R8, c[0x0][0x3a8] ;  /* 0x0000ea00ff087b82 */ /* 0x000e240000000a00 */
[----:B------:R-:W2:Y:S01]  /*1820*/  LDG.E R0, desc[UR4][R10.64] ;  /* 0x000000040a007981 */ /* 0x000ea2000c1e1900 */
[----:B------:R-:W-:-:S04]  /*1830*/  IMAD R15, R5, R4, R3 ;  /* 0x00000004050f7224 */ /* 0x000fc800078e0203 */
[----:B0-----:R-:W-:-:S04]  /*1840*/  IMAD.WIDE R8, R15, 0x4, R8 ;  /* 0x000000040f087825 */ /* 0x001fc800078e0208 */
[----:B------:R-:W-:-:S04]  /*1850*/  IMAD.WIDE R14, R19, 0x4, R10 ;  /* 0x00000004130e7825 */ /* 0x000fc800078e020a */
[----:B--2---:R-:W-:-:S05]  /*1860*/  FMUL R17, R0, R13 ;  /* 0x0000000d00117220 */ /* 0x004fca0000400000 */
[----:B------:R0:W-:Y:S04]  /*1870*/  REDG.E.ADD.F32.FTZ.RN.STRONG.GPU desc[UR4][R8.64], R17 ;  /* 0x00000011080079a6 */ /* 0x0001e8000c12f304 */
[----:B------:R-:W2:Y:S04]  /*1880*/  LDG.E R14, desc[UR4][R14.64] ;  /* 0x000000040e0e7981 */ /* 0x000ea8000c1e1900 */
[----:B------:R-:W2:Y:S01]  /*1890*/  LDG.E R19, desc[UR4][R6.64] ;  /* 0x0000000406137981 */ /* 0x000ea2000c1e1900 */
[----:B------:R-:W-:-:S04]  /*18a0*/  IMAD.WIDE R12, R4, 0x4, R8 ;  /* 0x00000004040c7825 */ /* 0x000fc800078e0208 */
[----:B--2---:R-:W-:-:S05]  /*18b0*/  FMUL R19, R14, R19 ;  /* 0x000000130e137220 */ /* 0x004fca0000400000 */
[----:B------:R0:W-:Y:S01]  /*18c0*/  REDG.E.ADD.F32.FTZ.RN.STRONG.GPU desc[UR4][R12.64], R19 ;  /* 0x000000130c0079a6 */ /* 0x0001e2000c12f304 */
[----:B------:R-:W-:-:S07]  /*18d0*/  IADD3 R5, PT, PT, R5, 0x2, RZ ;  /* 0x0000000205057810 */ /* 0x000fce0007ffe0ff */
.L_x_17:
[----:B------:R-:W-:Y:S05]  /*18e0*/  @P1 EXIT ;  /* 0x000000000000194d */ /* 0x000fea0003800000 */
[----:B0-2---:R-:W0:Y:S01]  /*18f0*/  LDC.64 R8, c[0x0][0x380] ;  /* 0x0000e000ff087b82 */ /* 0x005e220000000a00 */
[----:B------:R-:W2:Y:S01]  /*1900*/  LDCU UR6, c[0x0][0x3b4] ;  /* 0x00007680ff0677ac */ /* 0x000ea20008000800 */
[----:B------:R-:W3:Y:S01]  /*1910*/  LDG.E R7, desc[UR4][R6.64] ;  /* 0x0000000406077981 */ /* 0x000ee2000c1e1900 */
[----:B--2---:R-:W-:-:S04]  /*1920*/  IMAD R11, R5, UR6, R2 ;  /* 0x00000006050b7c24 */ /* 0x004fc8000f8e0202 */
[----:B0-----:R-:W-:Y:S02]  /*1930*/  IMAD.WIDE R8, R11, 0x4, R8 ;  /* 0x000000040b087825 */ /* 0x001fe400078e0208 */
[----:B------:R-:W0:Y:S04]  /*1940*/  LDC.64 R10, c[0x0][0x3a8] ;  /* 0x0000ea00ff0a7b82 */ /* 0x000e280000000a00 */
[----:B------:R-:W3:Y:S01]  /*1950*/  LDG.E R8, desc[UR4][R8.64] ;  /* 0x0000000408087981 */ /* 0x000ee2000c1e1900 */
[----:B------:R-:W-:-:S04]  /*1960*/  IMAD R3, R5, R4, R3 ;  /* 0x0000000405037224 */ /* 0x000fc800078e0203 */
[----:B0-----:R-:W-:-:S04]  /*1970*/  IMAD.WIDE R2, R3, 0x4, R10 ;  /* 0x0000000403027825 */ /* 0x001fc800078e020a */
[----:B---3--:R-:W-:-:S05]  /*1980*/  FMUL R5, R8, R7 ;  /* 0x0000000708057220 */ /* 0x008fca0000400000 */
[----:B------:R-:W-:Y:S01]  /*1990*/  REDG.E.ADD.F32.FTZ.RN.STRONG.GPU desc[UR4][R2.64], R5 ;  /* 0x00000005020079a6 */ /* 0x000fe2000c12f304 */
[----:B------:R-:W-:Y:S05]  /*19a0*/  EXIT ;  /* 0x000000000000794d */ /* 0x000fea0003800000 */
.L_x_18:
        /* <DEDUP_REMOVED lines=13> */
.L_x_106:


//--------------------- .text._Z13update_kernelPfPKffii --------------------------
	.section	.text._Z13update_kernelPfPKffii,"ax",@progbits
	.align	128
        .global         _Z13update_kernelPfPKffii
        .type           _Z13update_kernelPfPKffii,@function
        .size           _Z13update_kernelPfPKffii,(.L_x_102 - _Z13update_kernelPfPKffii)
        .other          _Z13update_kernelPfPKffii,@"STO_CUDA_ENTRY STV_DEFAULT"
_Z13update_kernelPfPKffii:
.text._Z13update_kernelPfPKffii:
[----:B------:R-:W-:Y:S01]  /*0000*/  LDC R1, c[0x0][0x37c] ;  /* 0x0000df00ff017b82 */ /* 0x000fe20000000800 */
[----:B------:R-:W0:Y:S07]  /*0010*/  S2R R3, SR_TID.X ;  /* 0x0000000000037919 */ /* 0x000e2e0000002100 */
[----:B------:R-:W0:Y:S01]  /*0020*/  S2UR UR4, SR_CTAID.X ;  /* 0x00000000000479c3 */ /* 0x000e220000002500 */
[----:B------:R-:W1:Y:S07]  /*0030*/  LDCU UR5, c[0x0][0x398] ;  /* 0x00007300ff0577ac */ /* 0x000e6e0008000800 */
[----:B------:R-:W0:Y:S02]  /*0040*/  LDC R2, c[0x0][0x360] ;  /* 0x0000d800ff027b82 */ /* 0x000e240000000800 */
[----:B0-----:R-:W-:-:S05]  /*0050*/  IMAD R2, R2, UR4, R3 ;  /* 0x0000000402027c24 */ /* 0x001fca000f8e0203 */
[----:B-1----:R-:W-:-:S13]  /*0060*/  ISETP.GE.AND P0, PT, R2, UR5, PT ;  /* 0x0000000502007c0c */ /* 0x002fda000bf06270 */
[----:B------:R-:W-:Y:S05]  /*0070*/  @P0 EXIT ;  /* 0x000000000000094d */ /* 0x000fea0003800000 */
[----:B------:R-:W0:Y:S01]  /*0080*/  LDC.64 R4, c[0x0][0x388] ;  /* 0x0000e200ff047b82 */ /* 0x000e220000000a00 */
[----:B------:R-:W1:Y:S01]  /*0090*/  LDCU.64 UR4, c[0x0][0x358] ;  /* 0x00006b00ff0477ac */ /* 0x000e620008000a00 */
[----:B------:R-:W2:Y:S01]  /*00a0*/  LDCU UR6, c[0x0][0x394] ;  /* 0x00007280ff0677ac */ /* 0x000ea20008000800 */
[----:B0-----:R-:W-:-:S05]  /*00b0*/  IMAD.WIDE R4, R2, 0x4, R4 ;  /* 0x0000000402047825 */ /* 0x001fca00078e0204 */
[----:B-1----:R-:W3:Y:S01]  /*00c0*/  LDG.E R0, desc[UR4][R4.64] ;  /* 0x0000000404007981 */ /* 0x002ee2000c1e1900 */
[----:B--2---:R-:W-:Y:S01]  /*00d0*/  I2FP.F32.S32 R3, UR6 ;  /* 0x0000000600037c45 */ /* 0x004fe20008201400 */
[----:B------:R-:W-:Y:S03]  /*00e0*/  BSSY.RECONVERGENT B0, `(.L_x_19) ;  /* 0x000000c000007945 */ /* 0x000fe60003800200 */
[----:B------:R-:W0:Y:S02]  /*00f0*/  MUFU.RCP R6, R3 ;  /* 0x0000000300067308 */ /* 0x000e240000001000 */
[----:B0-----:R-:W-:-:S04]  /*0100*/  FFMA R7, -R3, R6, 1 ;  /* 0x3f80000003077423 */ /* 0x001fc80000000106 */
[----:B------:R-:W-:Y:S02]  /*0110*/  FFMA R7, R6, R7, R6 ;  /* 0x0000000706077223 */ /* 0x000fe40000000006 */
[----:B---3--:R-:W0:Y:S02]  /*0120*/  FCHK P0, R0, R3 ;  /* 0x0000000300007302 */ /* 0x008e240000000000 */
[----:B------:R-:W-:-:S04]  /*0130*/  FFMA R6, R0, R7, RZ ;  /* 0x0000000700067223 */ /* 0x000fc800000000ff */
[----:B------:R-:W-:-:S04]  /*0140*/  FFMA R8, -R3, R6, R0 ;  /* 0x0000000603087223 */ /* 0x000fc80000000100 */
[----:B------:R-:W-:Y:S01]  /*0150*/  FFMA R6, R7, R8, R6 ;  /* 0x0000000807067223 */ /* 0x000fe20000000006 */
[----:B0-----:R-:W-:Y:S06]  /*0160*/  @!P0 BRA `(.L_x_20) ;  /* 0x00000000000c8947 */ /* 0x001fec0003800000 */
[----:B------:R-:W-:-:S07]  /*0170*/  MOV R4, 0x190 ;  /* 0x0000019000047802 */ /* 0x000fce0000000f00 */
[----:B------:R-:W-:Y:S05]  /*0180*/  CALL.REL.NOINC `($__internal_0_$__cuda_sm3x_div_rn_noftz_f32_slowpath) ;  /* 0x0000000000247944 */ /* 0x000fea0003c00000 */
[----:B------:R-:W-:-:S07]  /*0190*/  IMAD.MOV.U32 R6, RZ, RZ, R0 ;  /* 0x000000ffff067224 */ /* 0x000fce00078e0000 */
.L_x_20:
[----:B------:R-:W-:Y:S05]  /*01a0*/  BSYNC.RECONVERGENT B0 ;  /* 0x0000000000007941 */ /* 0x000fea0003800200 */
.L_x_19:
[----:B------:R-:W0:Y:S01]  /*01b0*/  LDC.64 R4, c[0x0][0x380] ;  /* 0x0000e000ff047b82 */ /* 0x000e220000000a00 */
[----:B------:R-:W1:Y:S01]  /*01c0*/  LDCU UR6, c[0x0][0x390] ;  /* 0x00007200ff0677ac */ /* 0x000e620008000800 */
[----:B0-----:R-:W-:-:S05]  /*01d0*/  IMAD.WIDE R2, R2, 0x4, R4 ;  /* 0x0000000402027825 */ /* 0x001fca00078e0204 */
[----:B------:R-:W1:Y:S02]  /*01e0*/  LDG.E R5, desc[UR4][R2.64] ;  /* 0x0000000402057981 */ /* 0x000e64000c1e1900 */
[----:B-1----:R-:W-:-:S05]  /*01f0*/  FFMA R5, -R6, UR6, R5 ;  /* 0x0000000606057c23 */ /* 0x002fca0008000105 */
[----:B------:R-:W-:Y:S01]  /*0200*/  STG.E desc[UR4][R2.64], R5 ;  /* 0x0000000502007986 */ /* 0x000fe2000c101904 */
[----:B------:R-:W-:Y:S05]  /*0210*/  EXIT ;  /* 0x000000000000794d */ /* 0x000fea0003800000 */
        .weak           $__internal_0_$__cuda_sm3x_div_rn_noftz_f32_slowpath
        .type           $__internal_0_$__cuda_sm3x_div_rn_noftz_f32_slowpath,@function
        .size           $__internal_0_$__cuda_sm3x_div_rn_noftz_f32_slowpath,(.L_x_102 - $__internal_0_$__cuda_sm3x_div_rn_noftz_f32_slowpath)
$__internal_0_$__cuda_sm3x_div_rn_noftz_f32_slowpath:
[--C-:B------:R-:W-:Y:S01]  /*0220*/  SHF.R.U32.HI R6, RZ, 0x17, R3.reuse ;  /* 0x00000017ff067819 */ /* 0x100fe20000011603 */
[----:B------:R-:W-:Y:S01]  /*0230*/  BSSY.RECONVERGENT B1, `(.L_x_21) ;  /* 0x0000064000017945 */ /* 0x000fe20003800200 */
[--C-:B------:R-:W-:Y:S01]  /*0240*/  SHF.R.U32.HI R5, RZ, 0x17, R0.reuse ;  /* 0x00000017ff057819 */ /* 0x100fe20000011600 */
[----:B------:R-:W-:Y:S01]  /*0250*/  IMAD.MOV.U32 R7, RZ, RZ, R0 ;  /* 0x000000ffff077224 */ /* 0x000fe200078e0000 */
[----:B------:R-:W-:Y:S01]  /*0260*/  LOP3.LUT R6, R6, 0xff, RZ, 0xc0, !PT ;  /* 0x000000ff06067812 */ /* 0x000fe200078ec0ff */
[----:B------:R-:W-:Y:S01]  /*0270*/  IMAD.MOV.U32 R8, RZ, RZ, R3 ;  /* 0x000000ffff087224 */ /* 0x000fe200078e0003 */
[----:B------:R-:W-:-:S03]  /*0280*/  LOP3.LUT R5, R5, 0xff, RZ, 0xc0, !PT ;  /* 0x000000ff05057812 */ /* 0x000fc600078ec0ff */
[----:B------:R-:W-:Y:S02]  /*0290*/  VIADD R11, R6, 0xffffffff ;  /* 0xffffffff060b7836 */ /* 0x000fe40000000000 */
[----:B------:R-:W-:-:S03]  /*02a0*/  VIADD R10, R5, 0xffffffff ;  /* 0xffffffff050a7836 */ /* 0x000fc60000000000 */
[----:B------:R-:W-:-:S04]  /*02b0*/  ISETP.GT.U32.AND P0, PT, R11, 0xfd, PT ;  /* 0x000000fd0b00780c */ /* 0x000fc80003f04070 */
[----:B------:R-:W-:-:S13]  /*02c0*/  ISETP.GT.U32.OR P0, PT, R10, 0xfd, P0 ;  /* 0x000000fd0a00780c */ /* 0x000fda0000704470 */
[----:B------:R-:W-:Y:S01]  /*02d0*/  @!P0 IMAD.MOV.U32 R9, RZ, RZ, RZ ;  /* 0x000000ffff098224 */ /* 0x000fe200078e00ff */
[----:B------:R-:W-:Y:S06]  /*02e0*/  @!P0 BRA `(.L_x_22) ;  /* 0x00000000005c8947 */ /* 0x000fec0003800000 */
[----:B------:R-:W-:Y:S02]  /*02f0*/  FSETP.GTU.FTZ.AND P0, PT, |R0|, +INF , PT ;  /* 0x7f8000000000780b */ /* 0x000fe40003f1c200 */
[----:B------:R-:W-:-:S04]  /*0300*/  FSETP.GTU.FTZ.AND P1, PT, |R3|, +INF , PT ;  /* 0x7f8000000300780b */ /* 0x000fc80003f3c200 */
[----:B------:R-:W-:-:S13]  /*0310*/  PLOP3.LUT P0, PT, P0, P1, PT, 0xf8, 0x8f ;  /* 0x00000000008f781c */ /* 0x000fda0000703f70 */
[----:B------:R-:W-:Y:S05]  /*0320*/  @P0 BRA `(.L_x_23) ;  /* 0x00000004004c0947 */ /* 0x000fea0003800000 */
[----:B------:R-:W-:-:S13]  /*0330*/  LOP3.LUT P0, RZ, R8, 0x7fffffff, R7, 0xc8, !PT ;  /* 0x7fffffff08ff7812 */ /* 0x000fda000780c807 */
[----:B------:R-:W-:Y:S05]  /*0340*/  @!P0 BRA `(.L_x_24) ;  /* 0x00000004003c8947 */ /* 0x000fea0003800000 */
[C---:B------:R-:W-:Y:S02]  /*0350*/  FSETP.NEU.FTZ.AND P2, PT, |R0|.reuse, +INF , PT ;  /* 0x7f8000000000780b */ /* 0x040fe40003f5d200 */
[----:B------:R-:W-:Y:S02]  /*0360*/  FSETP.NEU.FTZ.AND P1, PT, |R3|, +INF , PT ;  /* 0x7f8000000300780b */ /* 0x000fe40003f3d200 */
[----:B------:R-:W-:-:S11]  /*0370*/  FSETP.NEU.FTZ.AND P0, PT, |R0|, +INF , PT ;  /* 0x7f8000000000780b */ /* 0x000fd60003f1d200 */
[----:B------:R-:W-:Y:S05]  /*0380*/  @!P1 BRA !P2, `(.L_x_24) ;  /* 0x00000004002c9947 */ /* 0x000fea0005000000 */
[----:B------:R-:W-:-:S04]  /*0390*/  LOP3.LUT P2, RZ, R7, 0x7fffffff, RZ, 0xc0, !PT ;  /* 0x7fffffff07ff7812 */ /* 0x000fc8000784c0ff */
[----:B------:R-:W-:-:S13]  /*03a0*/  PLOP3.LUT P1, PT, P1, P2, PT, 0x2f, 0xf2 ;  /* 0x0000000000f2781c */ /* 0x000fda0000f24577 */
[----:B------:R-:W-:Y:S05]  /*03b0*/  @P1 BRA `(.L_x_25) ;  /* 0x0000000400181947 */ /* 0x000fea0003800000 */
[----:B------:R-:W-:-:S04]  /*03c0*/  LOP3.LUT P1, RZ, R8, 0x7fffffff, RZ, 0xc0, !PT ;  /* 0x7fffffff08ff7812 */ /* 0x000fc8000782c0ff */
[----:B------:R-:W-:-:S13]  /*03d0*/  PLOP3.LUT P0, PT, P0, P1, PT, 0x2f, 0xf2 ;  /* 0x0000000000f2781c */ /* 0x000fda0000702577 */
[----:B------:R-:W-:Y:S05]  /*03e0*/  @P0 BRA `(.L_x_26) ;  /* 0x0000000400000947 */ /* 0x000fea0003800000 */
[----:B------:R-:W-:Y:S02]  /*03f0*/  ISETP.GE.AND P0, PT, R10, RZ, PT ;  /* 0x000000ff0a00720c */ /* 0x000fe40003f06270 */
[----:B------:R-:W-:-:S11]  /*0400*/  ISETP.GE.AND P1, PT, R11, RZ, PT ;  /* 0x000000ff0b00720c */ /* 0x000fd60003f26270 */
[----:B------:R-:W-:Y:S02]  /*0410*/  @P0 IMAD.MOV.U32 R9, RZ, RZ, RZ ;  /* 0x000000ffff090224 */ /* 0x000fe400078e00ff */
[----:B------:R-:W-:Y:S01]  /*0420*/  @!P0 FFMA R7, R0, 1.84467440737095516160e+19, RZ ;  /* 0x5f80000000078823 */ /* 0x000fe200000000ff */
[----:B------:R-:W-:Y:S02]  /*0430*/  @!P0 IMAD.MOV.U32 R9, RZ, RZ, -0x40 ;  /* 0xffffffc0ff098424 */ /* 0x000fe400078e00ff */
[----:B------:R-:W-:Y:S02]  /*0440*/  @!P1 FFMA R8, R3, 1.84467440737095516160e+19, RZ ;  /* 0x5f80000003089823 */ /* 0x000fe400000000ff */
[----:B------:R-:W-:-:S07]  /*0450*/  @!P1 VIADD R9, R9, 0x40 ;  /* 0x0000004009099836 */ /* 0x000fce0000000000 */
.L_x_22:
[----:B------:R-:W-:Y:S01]  /*0460*/  LEA R3, R6, 0xc0800000, 0x17 ;  /* 0xc080000006037811 */ /* 0x000fe200078eb8ff */
[----:B------:R-:W-:Y:S01]  /*0470*/  VIADD R5, R5, 0xffffff81 ;  /* 0xffffff8105057836 */ /* 0x000fe20000000000 */
[----:B------:R-:W-:Y:S03]  /*0480*/  BSSY.RECONVERGENT B2, `(.L_x_27) ;  /* 0x0000035000027945 */ /* 0x000fe60003800200 */
[----:B------:R-:W-:Y:S01]  /*0490*/  IMAD.IADD R3, R8, 0x1, -R3 ;  /* 0x0000000108037824 */ /* 0x000fe200078e0a03 */
[C---:B------:R-:W-:Y:S01]  /*04a0*/  IADD3 R6, PT, PT, R5.reuse, 0x7f, -R6 ;  /* 0x0000007f05067810 */ /* 0x040fe20007ffe806 */
[----:B------:R-:W-:Y:S02]  /*04b0*/  IMAD R0, R5, -0x800000, R7 ;  /* 0xff80000005007824 */ /* 0x000fe400078e0207 */
[----:B------:R-:W0:Y:S01]  /*04c0*/  MUFU.RCP R8, R3 ;  /* 0x0000000300087308 */ /* 0x000e220000001000 */
[----:B------:R-:W-:Y:S01]  /*04d0*/  FADD.FTZ R11, -R3, -RZ ;  /* 0x800000ff030b7221 */ /* 0x000fe20000010100 */
[----:B------:R-:W-:-:S03]  /*04e0*/  IMAD.IADD R6, R6, 0x1, R9 ;  /* 0x0000000106067824 */ /* 0x000fc600078e0209 */
[----:B0-----:R-:W-:-:S04]  /*04f0*/  FFMA R13, R8, R11, 1 ;  /* 0x3f800000080d7423 */ /* 0x001fc8000000000b */
[----:B------:R-:W-:-:S04]  /*0500*/  FFMA R10, R8, R13, R8 ;  /* 0x0000000d080a7223 */ /* 0x000fc80000000008 */
[----:B------:R-:W-:-:S04]  /*0510*/  FFMA R7, R0, R10, RZ ;  /* 0x0000000a00077223 */ /* 0x000fc800000000ff */
[----:B------:R-:W-:-:S04]  /*0520*/  FFMA R8, R11, R7, R0 ;  /* 0x000000070b087223 */ /* 0x000fc80000000000 */
[----:B------:R-:W-:-:S04]  /*0530*/  FFMA R7, R10, R8, R7 ;  /* 0x000000080a077223 */ /* 0x000fc80000000007 */
[----:B------:R-:W-:-:S04]  /*0540*/  FFMA R8, R11, R7, R0 ;  /* 0x000000070b087223 */ /* 0x000fc80000000000 */
[----:B------:R-:W-:-:S05]  /*0550*/  FFMA R0, R10, R8, R7 ;  /* 0x000000080a007223 */ /* 0x000fca0000000007 */
[----:B------:R-:W-:-:S04]  /*0560*/  SHF.R.U32.HI R3, RZ, 0x17, R0 ;  /* 0x00000017ff037819 */ /* 0x000fc80000011600 */
[----:B------:R-:W-:-:S05]  /*0570*/  LOP3.LUT R3, R3, 0xff, RZ, 0xc0, !PT ;  /* 0x000000ff03037812 */ /* 0x000fca00078ec0ff */
[----:B------:R-:W-:-:S04]  /*0580*/  IMAD.IADD R9, R3, 0x1, R6 ;  /* 0x0000000103097824 */ /* 0x000fc800078e0206 */
[----:B------:R-:W-:-:S05]  /*0590*/  VIADD R3, R9, 0xffffffff ;  /* 0xffffffff09037836 */ /* 0x000fca0000000000 */
[----:B------:R-:W-:-:S13]  /*05a0*/  ISETP.GE.U32.AND P0, PT, R3, 0xfe, PT ;  /* 0x000000fe0300780c */ /* 0x000fda0003f06070 */
[----:B------:R-:W-:Y:S05]  /*05b0*/  @!P0 BRA `(.L_x_28) ;  /* 0x0000000000808947 */ /* 0x000fea0003800000 */
[----:B------:R-:W-:-:S13]  /*05c0*/  ISETP.GT.AND P0, PT, R9, 0xfe, PT ;  /* 0x000000fe0900780c */ /* 0x000fda0003f04270 */
[----:B------:R-:W-:Y:S05]  /*05d0*/  @P0 BRA `(.L_x_29) ;  /* 0x00000000006c0947 */ /* 0x000fea0003800000 */
[----:B------:R-:W-:-:S13]  /*05e0*/  ISETP.GE.AND P0, PT, R9, 0x1, PT ;  /* 0x000000010900780c */ /* 0x000fda0003f06270 */
[----:B------:R-:W-:Y:S05]  /*05f0*/  @P0 BRA `(.L_x_30) ;  /* 0x0000000000740947 */ /* 0x000fea0003800000 */
[----:B------:R-:W-:Y:S02]  /*0600*/  ISETP.GE.AND P0, PT, R9, -0x18, PT ;  /* 0xffffffe80900780c */ /* 0x000fe40003f06270 */
[----:B------:R-:W-:-:S11]  /*0610*/  LOP3.LUT R0, R0, 0x80000000, RZ, 0xc0, !PT ;  /* 0x8000000000007812 */ /* 0x000fd600078ec0ff */
[----:B------:R-:W-:Y:S05]  /*0620*/  @!P0 BRA `(.L_x_30) ;  /* 0x0000000000688947 */ /* 0x000fea0003800000 */
[CCC-:B------:R-:W-:Y:S01]  /*0630*/  FFMA.RZ R3, R10.reuse, R8.reuse, R7.reuse ;  /* 0x000000080a037223 */ /* 0x1c0fe2000000c007 */
[CCC-:B------:R-:W-:Y:S01]  /*0640*/  FFMA.RM R6, R10.reuse, R8.reuse, R7.reuse ;  /* 0x000000080a067223 */ /* 0x1c0fe20000004007 */
[C---:B------:R-:W-:Y:S02]  /*0650*/  ISETP.NE.AND P2, PT, R9.reuse, RZ, PT ;  /* 0x000000ff0900720c */ /* 0x040fe40003f45270 */
[----:B------:R-:W-:Y:S02]  /*0660*/  ISETP.NE.AND P1, PT, R9, RZ, PT ;  /* 0x000000ff0900720c */ /* 0x000fe40003f25270 */
[----:B------:R-:W-:Y:S01]  /*0670*/  LOP3.LUT R5, R3, 0x7fffff, RZ, 0xc0, !PT ;  /* 0x007fffff03057812 */ /* 0x000fe200078ec0ff */
[----:B------:R-:W-:Y:S01]  /*0680*/  FFMA.RP R3, R10, R8, R7 ;  /* 0x000000080a037223 */ /* 0x000fe20000008007 */
[----:B------:R-:W-:Y:S02]  /*0690*/  VIADD R8, R9, 0x20 ;  /* 0x0000002009087836 */ /* 0x000fe40000000000 */
[----:B------:R-:W-:Y:S01]  /*06a0*/  LOP3.LUT R5, R5, 0x800000, RZ, 0xfc, !PT ;  /* 0x0080000005057812 */ /* 0x000fe200078efcff */
[----:B------:R-:W-:Y:S01]  /*06b0*/  IMAD.MOV R7, RZ, RZ, -R9 ;  /* 0x000000ffff077224 */ /* 0x000fe200078e0a09 */
[----:B------:R-:W-:-:S02]  /*06c0*/  FSETP.NEU.FTZ.AND P0, PT, R3, R6, PT ;  /* 0x000000060300720b */ /* 0x000fc40003f1d000 */
[----:B------:R-:W-:Y:S02]  /*06d0*/  SHF.L.U32 R8, R5, R8, RZ ;  /* 0x0000000805087219 */ /* 0x000fe400000006ff */
[----:B------:R-:W-:Y:S02]  /*06e0*/  SEL R6, R7, RZ, P2 ;  /* 0x000000ff07067207 */ /* 0x000fe40001000000 */
[----:B------:R-:W-:Y:S02]  /*06f0*/  ISETP.NE.AND P1, PT, R8, RZ, P1 ;  /* 0x000000ff0800720c */ /* 0x000fe40000f25270 */
[----:B------:R-:W-:Y:S02]  /*0700*/  SHF.R.U32.HI R6, RZ, R6, R5 ;  /* 0x00000006ff067219 */ /* 0x000fe40000011605 */
[----:B------:R-:W-:Y:S02]  /*0710*/  PLOP3.LUT P0, PT, P0, P1, PT, 0xf8, 0x8f ;  /* 0x00000000008f781c */ /* 0x000fe40000703f70 */
[----:B------:R-:W-:-:S02]  /*0720*/  SHF.R.U32.HI R8, RZ, 0x1, R6 ;  /* 0x00000001ff087819 */ /* 0x000fc40000011606 */
[----:B------:R-:W-:-:S04]  /*0730*/  SEL R3, RZ, 0x1, !P0 ;  /* 0x00000001ff037807 */ /* 0x000fc80004000000 */
[----:B------:R-:W-:-:S04]  /*0740*/  LOP3.LUT R3, R3, 0x1, R8, 0xf8, !PT ;  /* 0x0000000103037812 */ /* 0x000fc800078ef808 */
[----:B------:R-:W-:-:S05]  /*0750*/  LOP3.LUT R3, R3, R6, RZ, 0xc0, !PT ;  /* 0x0000000603037212 */ /* 0x000fca00078ec0ff */
[----:B------:R-:W-:-:S05]  /*0760*/  IMAD.IADD R3, R8, 0x1, R3 ;  /* 0x0000000108037824 */ /* 0x000fca00078e0203 */
[----:B------:R-:W-:Y:S01]  /*0770*/  LOP3.LUT R0, R3, R0, RZ, 0xfc, !PT ;  /* 0x0000000003007212 */ /* 0x000fe200078efcff */
[----:B------:R-:W-:Y:S06]  /*0780*/  BRA `(.L_x_30) ;  /* 0x0000000000107947 */ /* 0x000fec0003800000 */
.L_x_29:
[----:B------:R-:W-:-:S04]  /*0790*/  LOP3.LUT R0, R0, 0x80000000, RZ, 0xc0, !PT ;  /* 0x8000000000007812 */ /* 0x000fc800078ec0ff */
[----:B------:R-:W-:Y:S01]  /*07a0*/  LOP3.LUT R0, R0, 0x7f800000, RZ, 0xfc, !PT ;  /* 0x7f80000000007812 */ /* 0x000fe200078efcff */
[----:B------:R-:W-:Y:S06]  /*07b0*/  BRA `(.L_x_30) ;  /* 0x0000000000047947 */ /* 0x000fec0003800000 */
.L_x_28:
[----:B------:R-:W-:-:S07]  /*07c0*/  IMAD R0, R6, 0x800000, R0 ;  /* 0x0080000006007824 */ /* 0x000fce00078e0200 */
.L_x_30:
[----:B------:R-:W-:Y:S05]  /*07d0*/  BSYNC.RECONVERGENT B2 ;  /* 0x0000000000027941 */ /* 0x000fea0003800200 */
.L_x_27:
[----:B------:R-:W-:Y:S05]  /*07e0*/  BRA `(.L_x_31) ;  /* 0x0000000000207947 */ /* 0x000fea0003800000 */
.L_x_26:
[----:B------:R-:W-:-:S04]  /*07f0*/  LOP3.LUT R0, R8, 0x80000000, R7, 0x48, !PT ;  /* 0x8000000008007812 */ /* 0x000fc800078e4807 */
[----:B------:R-:W-:Y:S01]  /*0800*/  LOP3.LUT R0, R0, 0x7f800000, RZ, 0xfc, !PT ;  /* 0x7f80000000007812 */ /* 0x000fe200078efcff */
[----:B------:R-:W-:Y:S06]  /*0810*/  BRA `(.L_x_31) ;  /* 0x0000000000147947 */ /* 0x000fec0003800000 */
.L_x_25:
[----:B------:R-:W-:Y:S01]  /*0820*/  LOP3.LUT R0, R8, 0x80000000, R7, 0x48, !PT ;  /* 0x8000000008007812 */ /* 0x000fe200078e4807 */
[----:B------:R-:W-:Y:S06]  /*0830*/  BRA `(.L_x_31) ;  /* 0x00000000000c7947 */ /* 0x000fec0003800000 */
.L_x_24:
[----:B------:R-:W0:Y:S01]  /*0840*/  MUFU.RSQ R0, -QNAN ;  /* 0xffc0000000007908 */ /* 0x000e220000001400 */
[----:B------:R-:W-:Y:S05]  /*0850*/  BRA `(.L_x_31) ;  /* 0x0000000000047947 */ /* 0x000fea0003800000 */
.L_x_23:
[----:B------:R-:W-:-:S07]  /*0860*/  FADD.FTZ R0, R0, R3 ;  /* 0x0000000300007221 */ /* 0x000fce0000010000 */
.L_x_31:
[----:B------:R-:W-:Y:S05]  /*0870*/  BSYNC.RECONVERGENT B1 ;  /* 0x0000000000017941 */ /* 0x000fea0003800200 */
.L_x_21:
[----:B------:R-:W-:-:S04]  /*0880*/  IMAD.MOV.U32 R5, RZ, RZ, 0x0 ;  /* 0x00000000ff057424 */ /* 0x000fc800078e00ff */
[----:B0-----:R-:W-:Y:S05]  /*0890*/  RET.REL.NODEC R4 `(_Z13update_kernelPfPKffii) ;  /* 0xfffffff404d87950 */ /* 0x001fea0003c3ffff */
.L_x_32:
        /* <DEDUP_REMOVED lines=14> */
.L_x_102:


//--------------------- .text._Z19softmax_loss_kernelPKfPKiPfS3_ii --------------------------
	.section	.text._Z19softmax_loss_kernelPKfPKiPfS3_ii,"ax",@progbits
	.align	128
        .global         _Z19softmax_loss_kernelPKfPKiPfS3_ii
        .type           _Z19softmax_loss_kernelPKfPKiPfS3_ii,@function
        .size           _Z19softmax_loss_kernelPKfPKiPfS3_ii,(.L_x_103 - _Z19softmax_loss_kernelPKfPKiPfS3_ii)
        .other          _Z19softmax_loss_kernelPKfPKiPfS3_ii,@"STO_CUDA_ENTRY STV_DEFAULT"
_Z19softmax_loss_kernelPKfPKiPfS3_ii:
.text._Z19softmax_loss_kernelPKfPKiPfS3_ii:
[----:B------:R-:W-:Y:S01]  /*0000*/  LDC R1, c[0x0][0x37c] ;  /* 0x0000df00ff017b82 */ /* 0x000fe20000000800 */
[----:B------:R-:W0:Y:S01]  /*0010*/  S2R R0, SR_CTAID.X ;  /* 0x0000000000007919 */ /* 0x000e220000002500 */
[----:B------:R-:W0:Y:S02]  /*0020*/  LDCU UR4, c[0x0][0x3a0] ;  /* 0x00007400ff0477ac */ /* 0x000e240008000800 */
[----:B0-----:R-:W-:-:S13]  /*0030*/  ISETP.GE.AND P0, PT, R0, UR4, PT ;  /* 0x0000000400007c0c */ /* 0x001fda000bf06270 */
[----:B------:R-:W-:Y:S05]  /*0040*/  @P0 EXIT ;  /* 0x000000000000094d */ /* 0x000fea0003800000 */
[----:B------:R-:W0:Y:S01]  /*0050*/  LDCU UR5, c[0x0][0x3a4] ;  /* 0x00007480ff0577ac */ /* 0x000e220008000800 */
[----:B------:R-:W-:Y:S01]  /*0060*/  HFMA2 R6, -RZ, RZ, -598.5, 40320 ;  /* 0xe0ad78ecff067431 */ /* 0x000fe200000001ff */
[----:B------:R-:W1:Y:S01]  /*0070*/  LDCU.64 UR8, c[0x0][0x358] ;  /* 0x00006b00ff0877ac */ /* 0x000e620008000a00 */
[----:B0-----:R-:W-:-:S09]  /*0080*/  UISETP.GE.AND UP0, UPT, UR5, 0x1, UPT ;  /* 0x000000010500788c */ /* 0x001fd2000bf06270 */
[----:B-1----:R-:W-:Y:S05]  /*0090*/  BRA.U !UP0, `(.L_x_33) ;  /* 0x00000009084c7547 */ /* 0x002fea000b800000 */
[----:B------:R-:W-:Y:S02]  /*00a0*/  UISETP.GE.U32.AND UP1, UPT, UR5, 0x10, UPT ;  /* 0x000000100500788c */ /* 0x000fe4000bf26070 */
[----:B------:R-:W-:Y:S01]  /*00b0*/  IMAD R2, R0, UR5, RZ ;  /* 0x0000000500027c24 */ /* 0x000fe2000f8e02ff */
[----:B------:R-:W-:Y:S01]  /*00c0*/  ULOP3.LUT UR6, UR5, 0xf, URZ, 0xc0, !UPT ;  /* 0x0000000f05067892 */ /* 0x000fe2000f8ec0ff */
[----:B------:R-:W-:Y:S01]  /*00d0*/  MOV R6, 0xe0ad78ec ;  /* 0xe0ad78ec00067802 */ /* 0x000fe20000000f00 */
[----:B------:R-:W-:Y:S02]  /*00e0*/  UMOV UR4, URZ ;  /* 0x000000ff00047c82 */ /* 0x000fe40008000000 */
[----:B------:R-:W-:Y:S02]  /*00f0*/  UISETP.NE.AND UP0, UPT, UR6, URZ, UPT ;  /* 0x000000ff0600728c */ /* 0x000fe4000bf05270 */
[----:B------:R-:W-:Y:S09]  /*0100*/  BRA.U !UP1, `(.L_x_34) ;  /* 0x0000000109f07547 */ /* 0x000ff2000b800000 */
[----:B------:R-:W0:Y:S01]  /*0110*/  LDC.64 R4, c[0x0][0x380] ;  /* 0x0000e000ff047b82 */ /* 0x000e220000000a00 */
[----:B------:R-:W-:Y:S01]  /*0120*/  ULOP3.LUT UR4, UR5, 0x7ffffff0, URZ, 0xc0, !UPT ;  /* 0x7ffffff005047892 */ /* 0x000fe2000f8ec0ff */
[----:B------:R-:W-:-:S03]  /*0130*/  MOV R6, 0xe0ad78ec ;  /* 0xe0ad78ec00067802 */ /* 0x000fc60000000f00 */
[----:B------:R-:W-:Y:S01]  /*0140*/  UIADD3 UR5, UPT, UPT, -UR4, URZ, URZ ;  /* 0x000000ff04057290 */ /* 0x000fe2000fffe1ff */
[----:B0-----:R-:W-:-:S03]  /*0150*/  IMAD.WIDE.U32 R4, R2, 0x4, R4 ;  /* 0x0000000402047825 */ /* 0x001fc600078e0004 */
[----:B------:R-:W-:-:S04]  /*0160*/  IADD3 R4, P0, PT, R4, 0x20, RZ ;  /* 0x0000002004047810 */ /* 0x000fc80007f1e0ff */
[----:B------:R-:W-:-:S09]  /*0170*/  IADD3.X R5, PT, PT, RZ, R5, RZ, P0, !PT ;  /* 0x00000005ff057210 */ /* 0x000fd200007fe4ff */
.L_x_35:
[----:B------:R-:W2:Y:S04]  /*0180*/  LDG.E R13, desc[UR8][R4.64+-0x20] ;  /* 0xffffe008040d7981 */ /* 0x000ea8000c1e1900 */
[----:B------:R-:W3:Y:S04]  /*0190*/  LDG.E R15, desc[UR8][R4.64+-0x1c] ;  /* 0xffffe408040f7981 */ /* 0x000ee8000c1e1900 */
[----:B------:R-:W4:Y:S04]  /*01a0*/  LDG.E R17, desc[UR8][R4.64+-0x18] ;  /* 0xffffe80804117981 */ /* 0x000f28000c1e1900 */
[----:B------:R-:W5:Y:S04]  /*01b0*/  LDG.E R19, desc[UR8][R4.64+-0x14] ;  /* 0xffffec0804137981 */ /* 0x000f68000c1e1900 */
        /* <DEDUP_REMOVED lines=11> */
[----:B------:R0:W5:Y:S01]  /*0270*/  LDG.E R3, desc[UR8][R4.64+0x1c] ;  /* 0x00001c0804037981 */ /* 0x000162000c1e1900 */
[----:B------:R-:W-:-:S04]  /*0280*/  UIADD3 UR5, UPT, UPT, UR5, 0x10, URZ ;  /* 0x0000001005057890 */ /* 0x000fc8000fffe0ff */
[----:B------:R-:W-:Y:S01]  /*0290*/  UISETP.NE.AND UP1, UPT, UR5, URZ, UPT ;  /* 0x000000ff0500728c */ /* 0x000fe2000bf25270 */
[----:B0-----:R-:W-:-:S04]  /*02a0*/  IADD3 R4, P1, PT, R4, 0x40, RZ ;  /* 0x0000004004047810 */ /* 0x001fc80007f3e0ff */
[----:B------:R-:W-:Y:S02]  /*02b0*/  IADD3.X R5, PT, PT, RZ, R5, RZ, P1, !PT ;  /* 0x00000005ff057210 */ /* 0x000fe40000ffe4ff */
[----:B--2---:R-:W-:-:S04]  /*02c0*/  FSETP.GT.AND P0, PT, R13, R6, PT ;  /* 0x000000060d00720b */ /* 0x004fc80003f04000 */
[----:B------:R-:W-:-:S04]  /*02d0*/  FSEL R6, R13, R6, P0 ;  /* 0x000000060d067208 */ /* 0x000fc80000000000 */
[----:B---3--:R-:W-:-:S04]  /*02e0*/  FSETP.GT.AND P0, PT, R15, R6, PT ;  /* 0x000000060f00720b */ /* 0x008fc80003f04000 */
[----:B------:R-:W-:-:S04]  /*02f0*/  FSEL R6, R15, R6, P0 ;  /* 0x000000060f067208 */ /* 0x000fc80000000000 */
[----:B----4-:R-:W-:-:S04]  /*0300*/  FSETP.GT.AND P0, PT, R17, R6, PT ;  /* 0x000000061100720b */ /* 0x010fc80003f04000 */
[----:B------:R-:W-:-:S04]  /*0310*/  FSEL R6, R17, R6, P0 ;  /* 0x0000000611067208 */ /* 0x000fc80000000000 */
[----:B-----5:R-:W-:-:S04]  /*0320*/  FSETP.GT.AND P0, PT, R19, R6, PT ;  /* 0x000000061300720b */ /* 0x020fc80003f04000 */
[----:B------:R-:W-:-:S04]  /*0330*/  FSEL R6, R19, R6, P0 ;  /* 0x0000000613067208 */ /* 0x000fc80000000000 */
[----:B------:R-:W-:-:S04]  /*0340*/  FSETP.GT.AND P0, PT, R21, R6, PT ;  /* 0x000000061500720b */ /* 0x000fc80003f04000 */
        /* <DEDUP_REMOVED lines=22> */
[----:B------:R-:W-:Y:S01]  /*04b0*/  FSEL R6, R3, R6, P0 ;  /* 0x0000000603067208 */ /* 0x000fe20000000000 */
[----:B------:R-:W-:Y:S08]  /*04c0*/  BRA.U UP1, `(.L_x_35) ;  /* 0xfffffffd012c7547 */ /* 0x000ff0000b83ffff */
.L_x_34:
[----:B------:R-:W-:Y:S05]  /*04d0*/  BRA.U !UP0, `(.L_x_33) ;  /* 0x00000005083c7547 */ /* 0x000fea000b800000 */
[----:B------:R-:W0:Y:S01]  /*04e0*/  LDCU UR5, c[0x0][0x3a4] ;  /* 0x00007480ff0577ac */ /* 0x000e220008000800 */
[----:B------:R-:W-:Y:S02]  /*04f0*/  UISETP.GE.U32.AND UP0, UPT, UR6, 0x8, UPT ;  /* 0x000000080600788c */ /* 0x000fe4000bf06070 */
[----:B0-----:R-:W-:-:S04]  /*0500*/  ULOP3.LUT UR7, UR5, 0x7, URZ, 0xc0, !UPT ;  /* 0x0000000705077892 */ /* 0x001fc8000f8ec0ff */
[----:B------:R-:W-:-:S03]  /*0510*/  UISETP.NE.AND UP1, UPT, UR7, URZ, UPT ;  /* 0x000000ff0700728c */ /* 0x000fc6000bf25270 */
[----:B------:R-:W-:Y:S08]  /*0520*/  BRA.U !UP0, `(.L_x_36) ;  /* 0x0000000108847547 */ /* 0x000ff0000b800000 */
[----:B------:R-:W0:Y:S01]  /*0530*/  LDC.64 R8, c[0x0][0x380] ;  /* 0x0000e000ff087b82 */ /* 0x000e220000000a00 */
[C---:B------:R-:W-:Y:S02]  /*0540*/  IADD3 R3, PT, PT, R2.reuse, UR4, RZ ;  /* 0x0000000402037c10 */ /* 0x040fe4000fffe0ff */
[----:B------:R-:W-:-:S04]  /*0550*/  IADD3 R5, P0, PT, R2, UR4, RZ ;  /* 0x0000000402057c10 */ /* 0x000fc8000ff1e0ff */
[----:B------:R-:W-:Y:S01]  /*0560*/  IADD3.X R10, PT, PT, RZ, RZ, RZ, P0, !PT ;  /* 0x000000ffff0a7210 */ /* 0x000fe200007fe4ff */
[----:B------:R-:W1:Y:S01]  /*0570*/  LDC.64 R12, c[0x0][0x380] ;  /* 0x0000e000ff0c7b82 */ /* 0x000e620000000a00 */
[----:B0-----:R-:W-:-:S06]  /*0580*/  IMAD.WIDE.U32 R8, R3, 0x4, R8 ;  /* 0x0000000403087825 */ /* 0x001fcc00078e0008 */
[----:B------:R-:W2:Y:S01]  /*0590*/  LDG.E R9, desc[UR8][R8.64] ;  /* 0x0000000808097981 */ /* 0x000ea2000c1e1900 */
[----:B-1----:R-:W-:-:S04]  /*05a0*/  LEA R4, P0, R5, R12, 0x2 ;  /* 0x0000000c05047211 */ /* 0x002fc800078010ff */
[----:B------:R-:W-:-:S05]  /*05b0*/  LEA.HI.X R5, R5, R13, R10, 0x2, P0 ;  /* 0x0000000d05057211 */ /* 0x000fca00000f140a */
[----:B------:R-:W3:Y:S04]  /*05c0*/  LDG.E R3, desc[UR8][R4.64+0x4] ;  /* 0x0000040804037981 */ /* 0x000ee8000c1e1900 */
[----:B------:R-:W4:Y:S04]  /*05d0*/  LDG.E R10, desc[UR8][R4.64+0x8] ;  /* 0x00000808040a7981 */ /* 0x000f28000c1e1900 */
[----:B------:R-:W5:Y:S04]  /*05e0*/  LDG.E R12, desc[UR8][R4.64+0xc] ;  /* 0x00000c08040c7981 */ /* 0x000f68000c1e1900 */
[----:B------:R-:W5:Y:S04]  /*05f0*/  LDG.E R14, desc[UR8][R4.64+0x10] ;  /* 0x00001008040e7981 */ /* 0x000f68000c1e1900 */
[----:B------:R-:W5:Y:S04]  /*0600*/  LDG.E R16, desc[UR8][R4.64+0x14] ;  /* 0x0000140804107981 */ /* 0x000f68000c1e1900 */
[----:B------:R-:W5:Y:S04]  /*0610*/  LDG.E R18, desc[UR8][R4.64+0x18] ;  /* 0x0000180804127981 */ /* 0x000f68000c1e1900 */
[----:B------:R-:W5:Y:S01]  /*0620*/  LDG.E R20, desc[UR8][R4.64+0x1c] ;  /* 0x00001c0804147981 */ /* 0x000f62000c1e1900 */
[----:B------:R-:W-:Y:S01]  /*0630*/  UIADD3 UR4, UPT, UPT, UR4, 0x8, URZ ;  /* 0x0000000804047890 */ /* 0x000fe2000fffe0ff */
        /* <DEDUP_REMOVED lines=15> */
[----:B------:R-:W-:-:S09]  /*0730*/  FSEL R6, R20, R3, P0 ;  /* 0x0000000314067208 */ /* 0x000fd20000000000 */
.L_x_36:
[----:B------:R-:W-:Y:S05]  /*0740*/  BRA.U !UP1, `(.L_x_33) ;  /* 0x0000000109a07547 */ /* 0x000fea000b800000 */
[----:B------:R-:W-:Y:S02]  /*0750*/  UISETP.GE.U32.AND UP0, UPT, UR7, 0x4, UPT ;  /* 0x000000040700788c */ /* 0x000fe4000bf06070 */
[----:B------:R-:W-:-:S04]  /*0760*/  ULOP3.LUT UR5, UR5, 0x3, URZ, 0xc0, !UPT ;  /* 0x0000000305057892 */ /* 0x000fc8000f8ec0ff */
        /* <DEDUP_REMOVED lines=22> */
[----:B------:R-:W-:-:S09]  /*08d0*/  FSEL R6, R12, R3, P0 ;  /* 0x000000030c067208 */ /* 0x000fd20000000000 */
.L_x_37:
[----:B------:R-:W-:Y:S05]  /*08e0*/  BRA.U !UP1, `(.L_x_33) ;  /* 0x0000000109387547 */ /* 0x000fea000b800000 */
[----:B------:R-:W0:Y:S01]  /*08f0*/  LDC.64 R4, c[0x0][0x380] ;  /* 0x0000e000ff047b82 */ /* 0x000e220000000a00 */
[----:B------:R-:W-:Y:S01]  /*0900*/  IADD3 R3, PT, PT, R2, UR4, RZ ;  /* 0x0000000402037c10 */ /* 0x000fe2000fffe0ff */
[----:B------:R-:W-:-:S04]  /*0910*/  UIADD3 UR5, UPT, UPT, -UR5, URZ, URZ ;  /* 0x000000ff05057290 */ /* 0x000fc8000fffe1ff */
[----:B0-----:R-:W-:-:S05]  /*0920*/  IMAD.WIDE.U32 R2, R3, 0x4, R4 ;  /* 0x0000000403027825 */ /* 0x001fca00078e0004 */
[----:B------:R-:W-:-:S07]  /*0930*/  MOV R5, R3 ;  /* 0x0000000300057202 */ /* 0x000fce0000000f00 */
.L_x_38:
[----:B------:R-:W-:-:S06]  /*0940*/  MOV R3, R5 ;  /* 0x0000000500037202 */ /* 0x000fcc0000000f00 */
[----:B------:R0:W2:Y:S01]  /*0950*/  LDG.E R3, desc[UR8][R2.64] ;  /* 0x0000000802037981 */ /* 0x0000a2000c1e1900 */
[----:B------:R-:W-:-:S04]  /*0960*/  UIADD3 UR5, UPT, UPT, UR5, 0x1, URZ ;  /* 0x0000000105057890 */ /* 0x000fc8000fffe0ff */
[----:B------:R-:W-:Y:S01]  /*0970*/  UISETP.NE.AND UP0, UPT, UR5, URZ, UPT ;  /* 0x000000ff0500728c */ /* 0x000fe2000bf05270 */
[----:B0-----:R-:W-:-:S04]  /*0980*/  IADD3 R2, P1, PT, R2, 0x4, RZ ;  /* 0x0000000402027810 */ /* 0x001fc80007f3e0ff */
[----:B------:R-:W-:Y:S02]  /*0990*/  IADD3.X R5, PT, PT, RZ, R5, RZ, P1, !PT ;  /* 0x00000005ff057210 */ /* 0x000fe40000ffe4ff */
[----:B--2---:R-:W-:-:S04]  /*09a0*/  FSETP.GT.AND P0, PT, R3, R6, PT ;  /* 0x000000060300720b */ /* 0x004fc80003f04000 */
[----:B------:R-:W-:Y:S01]  /*09b0*/  FSEL R6, R3, R6, P0 ;  /* 0x0000000603067208 */ /* 0x000fe20000000000 */
[----:B------:R-:W-:Y:S08]  /*09c0*/  BRA.U UP0, `(.L_x_38) ;  /* 0xfffffffd00dc7547 */ /* 0x000ff0000b83ffff */
.L_x_33:
[----:B------:R-:W0:Y:S01]  /*09d0*/  LDC R7, c[0x0][0x3a4] ;  /* 0x0000e900ff077b82 */ /* 0x000e220000000800 */
[----:B------:R-:W-:Y:S02]  /*09e0*/  MOV R3, RZ ;  /* 0x000000ff00037202 */ /* 0x000fe40000000f00 */
[----:B0-----:R-:W-:-:S13]  /*09f0*/  ISETP.GE.AND P0, PT, R7, 0x1, PT ;  /* 0x000000010700780c */ /* 0x001fda0003f06270 */
[----:B------:R-:W-:Y:S05]  /*0a00*/  @!P0 BRA `(.L_x_39) ;  /* 0x0000001000208947 */ /* 0x000fea0003800000 */
[C---:B------:R-:W-:Y:S01]  /*0a10*/  ISETP.GE.U32.AND P2, PT, R7.reuse, 0x8, PT ;  /* 0x000000080700780c */ /* 0x040fe20003f46070 */
[----:B------:R-:W-:Y:S01]  /*0a20*/  HFMA2 R3, -RZ, RZ, 0, 0 ;  /* 0x00000000ff037431 */ /* 0x000fe200000001ff */
[----:B------:R-:W-:Y:S01]  /*0a30*/  LOP3.LUT R18, R7, 0x7, RZ, 0xc0, !PT ;  /* 0x0000000707127812 */ /* 0x000fe200078ec0ff */
[----:B------:R-:W-:Y:S01]  /*0a40*/  IMAD R2, R0, R7, RZ ;  /* 0x0000000700027224 */ /* 0x000fe200078e02ff */
[----:B------:R-:W-:Y:S02]  /*0a50*/  MOV R11, RZ ;  /* 0x000000ff000b7202 */ /* 0x000fe40000000f00 */
[----:B------:R-:W-:-:S07]  /*0a60*/  ISETP.NE.AND P1, PT, R18, RZ, PT ;  /* 0x000000ff1200720c */ /* 0x000fce0003f25270 */
[----:B------:R-:W-:Y:S06]  /*0a70*/  @!P2 BRA `(.L_x_40) ;  /* 0x0000000400dca947 */ /* 0x000fec0003800000 */
[----:B------:R-:W0:Y:S01]  /*0a80*/  LDCU.64 UR4, c[0x0][0x398] ;  /* 0x00007300ff0477ac */ /* 0x000e220008000a00 */
[----:B------:R-:W-:Y:S01]  /*0a90*/  MOV R5, 0x0 ;  /* 0x0000000000057802 */ /* 0x000fe20000000f00 */
[----:B------:R-:W-:Y:S01]  /*0aa0*/  IMAD.MOV.U32 R4, RZ, RZ, 0x10 ;  /* 0x00000010ff047424 */ /* 0x000fe200078e00ff */
[----:B------:R-:W-:Y:S01]  /*0ab0*/  LOP3.LUT R11, R7, 0x7ffffff8, RZ, 0xc0, !PT ;  /* 0x7ffffff8070b7812 */ /* 0x000fe200078ec0ff */
[----:B------:R-:W1:Y:S01]  /*0ac0*/  LDCU.64 UR6, c[0x0][0x380] ;  /* 0x00007000ff0677ac */ /* 0x000e620008000a00 */
[----:B------:R-:W-:Y:S01]  /*0ad0*/  MOV R3, RZ ;  /* 0x000000ff00037202 */ /* 0x000fe20000000f00 */
[----:B------:R-:W-:Y:S01]  /*0ae0*/  IMAD.WIDE.U32 R4, R2, 0x4, R4 ;  /* 0x0000000402047825 */ /* 0x000fe200078e0004 */
[----:B------:R-:W-:Y:S02]  /*0af0*/  IADD3 R12, PT, PT, -R11, RZ, RZ ;  /* 0x000000ff0b0c7210 */ /* 0x000fe40007ffe1ff */
[C---:B0-----:R-:W-:Y:S02]  /*0b00*/  IADD3 R15, P2, PT, R4.reuse, UR4, RZ ;  /* 0x00000004040f7c10 */ /* 0x041fe4000ff5e0ff */
[----:B-1----:R-:W-:-:S02]  /*0b10*/  IADD3 R8, P3, PT, R4, UR6, RZ ;  /* 0x0000000604087c10 */ /* 0x002fc4000ff7e0ff */
[C---:B------:R-:W-:Y:S02]  /*0b20*/  IADD3.X R16, PT, PT, R5.reuse, UR5, RZ, P2, !PT ;  /* 0x0000000505107c10 */ /* 0x040fe400097fe4ff */
[----:B------:R-:W-:-:S09]  /*0b30*/  IADD3.X R9, PT, PT, R5, UR7, RZ, P3, !PT ;  /* 0x0000000705097c10 */ /* 0x000fd20009ffe4ff */
.L_x_41:
[----:B--2---:R-:W2:Y:S01]  /*0b40*/  LDG.E R5, desc[UR8][R8.64+-0x10] ;  /* 0xfffff00808057981 */ /* 0x004ea2000c1e1900 */
[----:B------:R-:W-:Y:S01]  /*0b50*/  HFMA2 R10, -RZ, RZ, 0.96630859375, -0.0022525787353515625 ;  /* 0x3bbb989dff0a7431 */ /* 0x000fe200000001ff */
[----:B------:R-:W-:Y:S01]  /*0b60*/  MOV R13, 0x437c0000 ;  /* 0x437c0000000d7802 */ /* 0x000fe20000000f00 */
[----:B--2---:R-:W-:-:S04]  /*0b70*/  FADD R5, R5, -R6 ;  /* 0x8000000605057221 */ /* 0x004fc80000000000 */
[----:B------:R-:W-:-:S04]  /*0b80*/  FFMA.SAT R4, R5, R10, 0.5 ;  /* 0x3f00000005047423 */ /* 0x000fc8000000200a */
[----:B------:R-:W-:-:S04]  /*0b90*/  FFMA.RM R4, R4, R13, 12582913 ;  /* 0x4b40000104047423 */ /* 0x000fc8000000400d */
[----:B------:R-:W-:-:S04]  /*0ba0*/  FADD R14, R4, -12583039 ;  /* 0xcb40007f040e7421 */ /* 0x000fc80000000000 */
[----:B------:R-:W-:-:S04]  /*0bb0*/  FFMA R14, R5, 1.4426950216293334961, -R14 ;  /* 0x3fb8aa3b050e7823 */ /* 0x000fc8000000080e */
[----:B------:R-:W-:Y:S01]  /*0bc0*/  FFMA R5, R5, 1.925963033500011079e-08, R14 ;  /* 0x32a5706005057823 */ /* 0x000fe2000000000e */
[----:B------:R-:W-:Y:S02]  /*0bd0*/  SHF.L.U32 R14, R4, 0x17, RZ ;  /* 0x00000017040e7819 */ /* 0x000fe400000006ff */
[----:B------:R-:W-:-:S03]  /*0be0*/  MOV R4, R15 ;  /* 0x0000000f00047202 */ /* 0x000fc60000000f00 */
[----:B------:R-:W0:Y:S02]  /*0bf0*/  MUFU.EX2 R5, R5 ;  /* 0x0000000500057308 */ /* 0x000e240000000800 */
[----:B0-----:R-:W-:Y:S01]  /*0c00*/  FMUL R14, R14, R5 ;  /* 0x000000050e0e7220 */ /* 0x001fe20000400000 */
[----:B------:R-:W-:-:S05]  /*0c10*/  MOV R5, R16 ;  /* 0x0000001000057202 */ /* 0x000fca0000000f00 */
[----:B------:R0:W-:Y:S04]  /*0c20*/  STG.E desc[UR8][R4.64+-0x10], R14 ;  /* 0xfffff00e04007986 */ /* 0x0001e8000c101908 */
[----:B------:R-:W2:Y:S02]  /*0c30*/  LDG.E R15, desc[UR8][R8.64+-0xc] ;  /* 0xfffff408080f7981 */ /* 0x000ea4000c1e1900 */
[----:B--2---:R-:W-:-:S04]  /*0c40*/  FADD R15, R15, -R6 ;  /* 0x800000060f0f7221 */ /* 0x004fc80000000000 */
[----:B------:R-:W-:-:S04]  /*0c50*/  FFMA.SAT R16, R15, R10, 0.5 ;  /* 0x3f0000000f107423 */ /* 0x000fc8000000200a */
[----:B------:R-:W-:-:S04]  /*0c60*/  FFMA.RM R16, R16, R13, 12582913 ;  /* 0x4b40000110107423 */ /* 0x000fc8000000400d */
[----:B------:R-:W-:-:S04]  /*0c70*/  FADD R20, R16, -12583039 ;  /* 0xcb40007f10147421 */ /* 0x000fc80000000000 */
[----:B------:R-:W-:-:S04]  /*0c80*/  FFMA R20, R15, 1.4426950216293334961, -R20 ;  /* 0x3fb8aa3b0f147823 */ /* 0x000fc80000000814 */
[----:B------:R-:W-:Y:S01]  /*0c90*/  FFMA R20, R15, 1.925963033500011079e-08, R20 ;  /* 0x32a570600f147823 */ /* 0x000fe20000000014 */
[----:B------:R-:W-:-:S05]  /*0ca0*/  SHF.L.U32 R15, R16, 0x17, RZ ;  /* 0x00000017100f7819 */ /* 0x000fca00000006ff */
[----:B------:R-:W1:Y:S02]  /*0cb0*/  MUFU.EX2 R20, R20 ;  /* 0x0000001400147308 */ /* 0x000e640000000800 */
[----:B-1----:R-:W-:-:S05]  /*0cc0*/  FMUL R15, R15, R20 ;  /* 0x000000140f0f7220 */ /* 0x002fca0000400000 */
        /* <DEDUP_REMOVED lines=9> */
[----:B------:R-:W2:Y:S02]  /*0d60*/  MUFU.EX2 R22, R22 ;  /* 0x0000001600167308 */ /* 0x000ea40000000800 */
[----:B--2---:R-:W-:-:S05]  /*0d70*/  FMUL R17, R17, R22 ;  /* 0x0000001611117220 */ /* 0x004fca0000400000 */
[----:B------:R2:W-:Y:S04]  /*0d80*/  STG.E desc[UR8][R4.64+-0x8], R17 ;  /* 0xfffff81104007986 */ /* 0x0005e8000c101908 */
[----:B------:R-:W3:Y:S02]  /*0d90*/  LDG.E R19, desc[UR8][R8.64+-0x4] ;  /* 0xfffffc0808137981 */ /* 0x000ee4000c1e1900 */
[----:B---3--:R-:W-:-:S04]  /*0da0*/  FADD R19, R19, -R6 ;  /* 0x8000000613137221 */ /* 0x008fc80000000000 */
[----:B------:R-:W-:-:S04]  /*0db0*/  FFMA.SAT R16, R19, R10, 0.5 ;  /* 0x3f00000013107423 */ /* 0x000fc8000000200a */
[----:B------:R-:W-:-:S04]  /*0dc0*/  FFMA.RM R16, R16, R13, 12582913 ;  /* 0x4b40000110107423 */ /* 0x000fc8000000400d */
[----:B------:R-:W-:-:S04]  /*0dd0*/  FADD R20, R16, -12583039 ;  /* 0xcb40007f10147421 */ /* 0x000fc80000000000 */
[----:B------:R-:W-:-:S04]  /*0de0*/  FFMA R20, R19, 1.4426950216293334961, -R20 ;  /* 0x3fb8aa3b13147823 */ /* 0x000fc80000000814 */
[----:B------:R-:W-:Y:S01]  /*0df0*/  FFMA R20, R19, 1.925963033500011079e-08, R20 ;  /* 0x32a5706013147823 */ /* 0x000fe20000000014 */
[----:B------:R-:W-:-:S05]  /*0e00*/  SHF.L.U32 R19, R16, 0x17, RZ ;  /* 0x0000001710137819 */ /* 0x000fca00000006ff */
[----:B------:R-:W3:Y:S02]  /*0e10*/  MUFU.EX2 R20, R20 ;  /* 0x0000001400147308 */ /* 0x000ee40000000800 */
[----:B---3--:R-:W-:-:S05]  /*0e20*/  FMUL R19, R19, R20 ;  /* 0x0000001413137220 */ /* 0x008fca0000400000 */
        /* <DEDUP_REMOVED lines=34> */
[----:B------:R3:W4:Y:S01]  /*1050*/  LDG.E R27, desc[UR8][R8.64+0xc] ;  /* 0x00000c08081b7981 */ /* 0x000722000c1e1900 */
[----:B0-----:R-:W-:Y:S01]  /*1060*/  FADD R14, R14, R3 ;  /* 0x000000030e0e7221 */ /* 0x001fe20000000000 */
[----:B------:R-:W-:-:S03]  /*1070*/  IADD3 R12, PT, PT, R12, 0x8, RZ ;  /* 0x000000080c0c7810 */ /* 0x000fc60007ffe0ff */
[----:B------:R-:W-:Y:S01]  /*1080*/  FADD R14, R14, R15 ;  /* 0x0000000f0e0e7221 */ /* 0x000fe20000000000 */
[----:B------:R-:W-:Y:S02]  /*1090*/  ISETP.NE.AND P2, PT, R12, RZ, PT ;  /* 0x000000ff0c00720c */ /* 0x000fe40003f45270 */
[----:B-1----:R-:W-:Y:S01]  /*10a0*/  IADD3 R15, P3, PT, R4, 0x20, RZ ;  /* 0x00000020040f7810 */ /* 0x002fe20007f7e0ff */
[----:B------:R-:W-:Y:S01]  /*10b0*/  FADD R14, R14, R17 ;  /* 0x000000110e0e7221 */ /* 0x000fe20000000000 */
[----:B---3--:R-:W-:-:S03]  /*10c0*/  IADD3 R8, P4, PT, R8, 0x20, RZ ;  /* 0x0000002008087810 */ /* 0x008fc60007f9e0ff */
[----:B------:R-:W-:Y:S01]  /*10d0*/  FADD R14, R14, R19 ;  /* 0x000000130e0e7221 */ /* 0x000fe20000000000 */
[----:B------:R-:W-:-:S03]  /*10e0*/  IADD3.X R9, PT, PT, RZ, R9, RZ, P4, !PT ;  /* 0x00000009ff097210 */ /* 0x000fc600027fe4ff */
[----:B------:R-:W-:-:S04]  /*10f0*/  FADD R14, R14, R21 ;  /* 0x000000150e0e7221 */ /* 0x000fc80000000000 */
[----:B------:R-:W-:-:S04]  /*1100*/  FADD R14, R14, R23 ;  /* 0x000000170e0e7221 */ /* 0x000fc80000000000 */
[----:B------:R-:W-:Y:S01]  /*1110*/  FADD R14, R14, R25 ;  /* 0x000000190e0e7221 */ /* 0x000fe20000000000 */
[----:B----4-:R-:W-:-:S04]  /*1120*/  FADD R27, R27, -R6 ;  /* 0x800000061b1b7221 */ /* 0x010fc80000000000 */
[----:B------:R-:W-:-:S04]  /*1130*/  FFMA.SAT R10, R27, R10, 0.5 ;  /* 0x3f0000001b0a7423 */ /* 0x000fc8000000200a */
[----:B------:R-:W-:-:S04]  /*1140*/  FFMA.RM R10, R10, R13, 12582913 ;  /* 0x4b4000010a0a7423 */ /* 0x000fc8000000400d */
[C---:B------:R-:W-:Y:S01]  /*1150*/  FADD R16, R10.reuse, -12583039 ;  /* 0xcb40007f0a107421 */ /* 0x040fe20000000000 */
[----:B------:R-:W-:-:S03]  /*1160*/  IMAD.SHL.U32 R10, R10, 0x800000, RZ ;  /* 0x008000000a0a7824 */ /* 0x000fc600078e00ff */
[----:B------:R-:W-:-:S04]  /*1170*/  FFMA R16, R27, 1.4426950216293334961, -R16 ;  /* 0x3fb8aa3b1b107823 */ /* 0x000fc80000000810 */
[----:B------:R-:W-:-:S04]  /*1180*/  FFMA R16, R27, 1.925963033500011079e-08, R16 ;  /* 0x32a570601b107823 */ /* 0x000fc80000000010 */
[----:B------:R0:W1:Y:S02]  /*1190*/  MUFU.EX2 R13, R16 ;  /* 0x00000010000d7308 */ /* 0x0000640000000800 */
[----:B0-----:R-:W-:Y:S01]  /*11a0*/  IADD3.X R16, PT, PT, RZ, R5, RZ, P3, !PT ;  /* 0x00000005ff107210 */ /* 0x001fe20001ffe4ff */
[----:B-1----:R-:W-:-:S04]  /*11b0*/  FMUL R13, R10, R13 ;  /* 0x0000000d0a0d7220 */ /* 0x002fc80000400000 */
[----:B------:R-:W-:Y:S01]  /*11c0*/  FADD R3, R14, R13 ;  /* 0x0000000d0e037221 */ /* 0x000fe20000000000 */
[----:B------:R2:W-:Y:S01]  /*11d0*/  STG.E desc[UR8][R4.64+0xc], R13 ;  /* 0x00000c0d04007986 */ /* 0x0005e2000c101908 */
[----:B------:R-:W-:Y:S05]  /*11e0*/  @P2 BRA `(.L_x_41) ;  /* 0xfffffff800542947 */ /* 0x000fea000383ffff */
.L_x_40:
[----:B------:R-:W-:Y:S05]  /*11f0*/  @!P1 BRA `(.L_x_39) ;  /* 0x0000000800249947 */ /* 0x000fea0003800000 */
[----:B------:R-:W-:Y:S02]  /*1200*/  ISETP.GE.U32.AND P2, PT, R18, 0x4, PT ;  /* 0x000000041200780c */ /* 0x000fe40003f46070 */
[----:B--2---:R-:W-:-:S04]  /*1210*/  LOP3.LUT R17, R7, 0x3, RZ, 0xc0, !PT ;  /* 0x0000000307117812 */ /* 0x004fc800078ec0ff */
[----:B------:R-:W-:-:S07]  /*1220*/  ISETP.NE.AND P1, PT, R17, RZ, PT ;  /* 0x000000ff1100720c */ /* 0x000fce0003f25270 */
[----:B------:R-:W-:Y:S06]  /*1230*/  @!P2 BRA `(.L_x_42) ;  /* 0x000000040008a947 */ /* 0x000fec0003800000 */
[----:B------:R-:W0:Y:S01]  /*1240*/  LDC.64 R14, c[0x0][0x380] ;  /* 0x0000e000ff0e7b82 */ /* 0x000e220000000a00 */
[----:B------:R-:W-:Y:S01]  /*1250*/  IADD3 R5, PT, PT, R2, R11, RZ ;  /* 0x0000000b02057210 */ /* 0x000fe20007ffe0ff */
[----:B------:R-:W-:Y:S01]  /*1260*/  HFMA2 R10, -RZ, RZ, 0.96630859375, -0.0022525787353515625 ;  /* 0x3bbb989dff0a7431 */ /* 0x000fe200000001ff */
[----:B------:R-:W-:Y:S01]  /*1270*/  MOV R12, 0x437c0000 ;  /* 0x437c0000000c7802 */ /* 0x000fe20000000f00 */
[----:B------:R-:W1:Y:S02]  /*1280*/  LDCU.64 UR4, c[0x0][0x380] ;  /* 0x00007000ff0477ac */ /* 0x000e640008000a00 */
[----:B0-----:R-:W-:-:S06]  /*1290*/  IMAD.WIDE.U32 R14, R5, 0x4, R14 ;  /* 0x00000004050e7825 */ /* 0x001fcc00078e000e */
[----:B------:R-:W2:Y:S02]  /*12a0*/  LDG.E R15, desc[UR8][R14.64] ;  /* 0x000000080e0f7981 */ /* 0x000ea4000c1e1900 */
[----:B--2---:R-:W-:-:S04]  /*12b0*/  FADD R13, R15, -R6 ;  /* 0x800000060f0d7221 */ /* 0x004fc80000000000 */
[----:B------:R-:W-:-:S04]  /*12c0*/  FFMA.SAT R9, R13, R10, 0.5 ;  /* 0x3f0000000d097423 */ /* 0x000fc8000000200a */
[----:B------:R-:W-:Y:S02]  /*12d0*/  FFMA.RM R16, R9, R12, 12582913 ;  /* 0x4b40000109107423 */ /* 0x000fe4000000400c */
[----:B------:R-:W0:Y:S02]  /*12e0*/  LDC.64 R8, c[0x0][0x398] ;  /* 0x0000e600ff087b82 */ /* 0x000e240000000a00 */
[C---:B------:R-:W-:Y:S01]  /*12f0*/  FADD R4, R16.reuse, -12583039 ;  /* 0xcb40007f10047421 */ /* 0x040fe20000000000 */
[----:B------:R-:W-:-:S03]  /*1300*/  SHF.L.U32 R16, R16, 0x17, RZ ;  /* 0x0000001710107819 */ /* 0x000fc600000006ff */
[----:B------:R-:W-:-:S04]  /*1310*/  FFMA R4, R13, 1.4426950216293334961, -R4 ;  /* 0x3fb8aa3b0d047823 */ /* 0x000fc80000000804 */
[----:B------:R-:W-:Y:S01]  /*1320*/  FFMA R18, R13, 1.925963033500011079e-08, R4 ;  /* 0x32a570600d127823 */ /* 0x000fe20000000004 */
[----:B------:R-:W-:-:S03]  /*1330*/  IADD3 R13, P2, PT, R2, R11, RZ ;  /* 0x0000000b020d7210 */ /* 0x000fc60007f5e0ff */
[----:B------:R-:W2:Y:S01]  /*1340*/  MUFU.EX2 R15, R18 ;  /* 0x00000012000f7308 */ /* 0x000ea20000000800 */
[----:B------:R-:W-:Y:S02]  /*1350*/  IADD3.X R4, PT, PT, RZ, RZ, RZ, P2, !PT ;  /* 0x000000ffff047210 */ /* 0x000fe400017fe4ff */
[C---:B------:R-:W-:Y:S02]  /*1360*/  SHF.L.U32 R14, R13.reuse, 0x2, RZ ;  /* 0x000000020d0e7819 */ /* 0x040fe400000006ff */
[----:B------:R-:W-:Y:S02]  /*1370*/  SHF.L.U64.HI R13, R13, 0x2, R4 ;  /* 0x000000020d0d7819 */ /* 0x000fe40000010204 */
[----:B-1----:R-:W-:Y:S01]  /*1380*/  IADD3 R4, P2, PT, R14, UR4, RZ ;  /* 0x000000040e047c10 */ /* 0x002fe2000ff5e0ff */
[----:B0-----:R-:W-:-:S03]  /*1390*/  IMAD.WIDE.U32 R8, R5, 0x4, R8 ;  /* 0x0000000405087825 */ /* 0x001fc600078e0008 */
[----:B------:R-:W-:Y:S01]  /*13a0*/  IADD3.X R5, PT, PT, R13, UR5, RZ, P2, !PT ;  /* 0x000000050d057c10 */ /* 0x000fe200097fe4ff */
[----:B------:R-:W0:Y:S01]  /*13b0*/  LDCU.64 UR4, c[0x0][0x398] ;  /* 0x00007300ff0477ac */ /* 0x000e220008000a00 */
[----:B--2---:R-:W-:-:S05]  /*13c0*/  FMUL R16, R16, R15 ;  /* 0x0000000f10107220 */ /* 0x004fca0000400000 */
[----:B------:R1:W-:Y:S04]  /*13d0*/  STG.E desc[UR8][R8.64], R16 ;  /* 0x0000001008007986 */ /* 0x0003e8000c101908 */
[----:B------:R-:W2:Y:S01]  /*13e0*/  LDG.E R15, desc[UR8][R4.64+0x4] ;  /* 0x00000408040f7981 */ /* 0x000ea2000c1e1900 */
[----:B0-----:R-:W-:Y:S01]  /*13f0*/  IADD3 R14, P2, PT, R14, UR4, RZ ;  /* 0x000000040e0e7c10 */ /* 0x001fe2000ff5e0ff */
[----:B--2---:R-:W-:-:S04]  /*1400*/  FADD R15, R15, -R6 ;  /* 0x800000060f0f7221 */ /* 0x004fc80000000000 */
[----:B------:R-:W-:-:S04]  /*1410*/  FFMA.SAT R19, R15, R10, 0.5 ;  /* 0x3f0000000f137423 */ /* 0x000fc8000000200a */
[----:B------:R-:W-:-:S04]  /*1420*/  FFMA.RM R19, R19, R12, 12582913 ;  /* 0x4b40000113137423 */ /* 0x000fc8000000400c */
[C---:B------:R-:W-:Y:S01]  /*1430*/  FADD R18, R19.reuse, -12583039 ;  /* 0xcb40007f13127421 */ /* 0x040fe20000000000 */
[----:B-1----:R-:W-:-:S03]  /*1440*/  SHF.L.U32 R9, R19, 0x17, RZ ;  /* 0x0000001713097819 */ /* 0x002fc600000006ff */
[----:B------:R-:W-:-:S04]  /*1450*/  FFMA R18, R15, 1.4426950216293334961, -R18 ;  /* 0x3fb8aa3b0f127823 */ /* 0x000fc80000000812 */
[----:B------:R-:W-:Y:S01]  /*1460*/  FFMA R18, R15, 1.925963033500011079e-08, R18 ;  /* 0x32a570600f127823 */ /* 0x000fe20000000012 */
[----:B------:R-:W-:-:S05]  /*1470*/  IADD3.X R15, PT, PT, R13, UR5, RZ, P2, !PT ;  /* 0x000000050d0f7c10 */ /* 0x000fca00097fe4ff */
[----:B------:R-:W0:Y:S02]  /*1480*/  MUFU.EX2 R18, R18 ;  /* 0x0000001200127308 */ /* 0x000e240000000800 */
[----:B0-----:R-:W-:-:S05]  /*1490*/  FMUL R9, R9, R18 ;  /* 0x0000001209097220 */ /* 0x001fca0000400000 */
[----:B------:R0:W-:Y:S04]  /*14a0*/  STG.E desc[UR8][R14.64+0x4], R9 ;  /* 0x000004090e007986 */ /* 0x0001e8000c101908 */
[----:B------:R-:W2:Y:S02]  /*14b0*/  LDG.E R13, desc[UR8][R4.64+0x8] ;  /* 0x00000808040d7981 */ /* 0x000ea4000c1e1900 */
[----:B--2---:R-:W-:-:S04]  /*14c0*/  FADD R13, R13, -R6 ;  /* 0x800000060d0d7221 */ /* 0x004fc80000000000 */
[----:B------:R-:W-:-:S04]  /*14d0*/  FFMA.SAT R19, R13, R10, 0.5 ;  /* 0x3f0000000d137423 */ /* 0x000fc8000000200a */
[----:B------:R-:W-:-:S04]  /*14e0*/  FFMA.RM R19, R19, R12, 12582913 ;  /* 0x4b40000113137423 */ /* 0x000fc8000000400c */
[C---:B------:R-:W-:Y:S01]  /*14f0*/  FADD R8, R19.reuse, -12583039 ;  /* 0xcb40007f13087421 */ /* 0x040fe20000000000 */
[----:B------:R-:W-:-:S03]  /*1500*/  SHF.L.U32 R19, R19, 0x17, RZ ;  /* 0x0000001713137819 */ /* 0x000fc600000006ff */
[----:B------:R-:W-:-:S04]  /*1510*/  FFMA R8, R13, 1.4426950216293334961, -R8 ;  /* 0x3fb8aa3b0d087823 */ /* 0x000fc80000000808 */
[----:B------:R-:W-:-:S06]  /*1520*/  FFMA R8, R13, 1.925963033500011079e-08, R8 ;  /* 0x32a570600d087823 */ /* 0x000fcc0000000008 */
[----:B------:R-:W1:Y:S02]  /*1530*/  MUFU.EX2 R8, R8 ;  /* 0x0000000800087308 */ /* 0x000e640000000800 */
[----:B-1----:R-:W-:-:S05]  /*1540*/  FMUL R19, R19, R8 ;  /* 0x0000000813137220 */ /* 0x002fca0000400000 */
[----:B------:R0:W-:Y:S04]  /*1550*/  STG.E desc[UR8][R14.64+0x8], R19 ;  /* 0x000008130e007986 */ /* 0x0001e8000c101908 */
[----:B------:R-:W2:Y:S01]  /*1560*/  LDG.E R5, desc[UR8][R4.64+0xc] ;  /* 0x00000c0804057981 */ /* 0x000ea2000c1e1900 */
[----:B------:R-:W-:Y:S01]  /*1570*/  FADD R16, R3, R16 ;  /* 0x0000001003107221 */ /* 0x000fe20000000000 */
[----:B------:R-:W-:-:S03]  /*1580*/  IADD3 R11, PT, PT, R11, 0x4, RZ ;  /* 0x000000040b0b7810 */ /* 0x000fc60007ffe0ff */
[----:B------:R-:W-:-:S04]  /*1590*/  FADD R16, R16, R9 ;  /* 0x0000000910107221 */ /* 0x000fc80000000000 */
[----:B------:R-:W-:Y:S01]  /*15a0*/  FADD R16, R16, R19 ;  /* 0x0000001310107221 */ /* 0x000fe20000000000 */
        /* <DEDUP_REMOVED lines=8> */
[----:B-1----:R-:W-:-:S04]  /*1630*/  FMUL R21, R21, R10 ;  /* 0x0000000a15157220 */ /* 0x002fc80000400000 */
[----:B------:R-:W-:Y:S01]  /*1640*/  FADD R3, R16, R21 ;  /* 0x0000001510037221 */ /* 0x000fe20000000000 */
[----:B------:R0:W-:Y:S06]  /*1650*/  STG.E desc[UR8][R14.64+0xc], R21 ;  /* 0x00000c150e007986 */ /* 0x0001ec000c101908 */
.L_x_42:
[----:B------:R-:W-:Y:S05]  /*1660*/  @!P1 BRA `(.L_x_39) ;  /* 0x0000000400089947 */ /* 0x000fea0003800000 */
[----:B------:R-:W-:Y:S02]  /*1670*/  ISETP.NE.AND P2, PT, R17, 0x1, PT ;  /* 0x000000011100780c */ /* 0x000fe40003f45270 */
[----:B------:R-:W-:-:S04]  /*1680*/  LOP3.LUT R4, R7, 0x1, RZ, 0xc0, !PT ;  /* 0x0000000107047812 */ /* 0x000fc800078ec0ff */
[----:B------:R-:W-:-:S07]  /*1690*/  ISETP.NE.U32.AND P1, PT, R4, 0x1, PT ;  /* 0x000000010400780c */ /* 0x000fce0003f25070 */
[----:B------:R-:W-:Y:S06]  /*16a0*/  @!P2 BRA `(.L_x_43) ;  /* 0x0000000000a8a947 */ /* 0x000fec0003800000 */
[----:B------:R-:W1:Y:S01]  /*16b0*/  LDC.64 R4, c[0x0][0x380] ;  /* 0x0000e000ff047b82 */ /* 0x000e620000000a00 */
[----:B0-----:R-:W-:Y:S01]  /*16c0*/  IADD3 R9, PT, PT, R2, R11, RZ ;  /* 0x0000000b02097210 */ /* 0x001fe20007ffe0ff */
[----:B------:R-:W-:Y:S02]  /*16d0*/  HFMA2 R13, -RZ, RZ, 3.7421875, 0 ;  /* 0x437c0000ff0d7431 */ /* 0x000fe400000001ff */
[----:B------:R-:W-:Y:S01]  /*16e0*/  IMAD.MOV.U32 R12, RZ, RZ, 0x3bbb989d ;  /* 0x3bbb989dff0c7424 */ /* 0x000fe200078e00ff */
[----:B------:R-:W0:Y:S01]  /*16f0*/  LDCU.64 UR4, c[0x0][0x380] ;  /* 0x00007000ff0477ac */ /* 0x000e220008000a00 */
[----:B-1----:R-:W-:-:S06]  /*1700*/  IMAD.WIDE.U32 R14, R9, 0x4, R4 ;  /* 0x00000004090e7825 */ /* 0x002fcc00078e0004 */
[----:B------:R1:W2:Y:S01]  /*1710*/  LDG.E R15, desc[UR8][R14.64] ;  /* 0x000000080e0f7981 */ /* 0x0002a2000c1e1900 */
[----:B------:R-:W-:-:S04]  /*1720*/  IADD3 R10, P2, PT, R2, R11, RZ ;  /* 0x0000000b020a7210 */ /* 0x000fc80007f5e0ff */
[----:B-1----:R-:W-:Y:S01]  /*1730*/  SHF.L.U32 R14, R10, 0x2, RZ ;  /* 0x000000020a0e7819 */ /* 0x002fe200000006ff */
[----:B--2---:R-:W-:Y:S01]  /*1740*/  FADD R17, R15, -R6 ;  /* 0x800000060f117221 */ /* 0x004fe20000000000 */
[----:B------:R-:W-:-:S03]  /*1750*/  IADD3.X R15, PT, PT, RZ, RZ, RZ, P2, !PT ;  /* 0x000000ffff0f7210 */ /* 0x000fc600017fe4ff */
[----:B------:R-:W-:Y:S01]  /*1760*/  FFMA.SAT R4, R17, R12, 0.5 ;  /* 0x3f00000011047423 */ /* 0x000fe2000000200c */
[----:B------:R-:W-:-:S03]  /*1770*/  SHF.L.U64.HI R10, R10, 0x2, R15 ;  /* 0x000000020a0a7819 */ /* 0x000fc6000001020f */
[----:B------:R-:W-:Y:S02]  /*1780*/  FFMA.RM R16, R4, R13, 12582913 ;  /* 0x4b40000104107423 */ /* 0x000fe4000000400d */
[----:B------:R-:W1:Y:S02]  /*1790*/  LDC.64 R4, c[0x0][0x398] ;  /* 0x0000e600ff047b82 */ /* 0x000e640000000a00 */
[C---:B------:R-:W-:Y:S01]  /*17a0*/  FADD R8, R16.reuse, -12583039 ;  /* 0xcb40007f10087421 */ /* 0x040fe20000000000 */
[----:B------:R-:W-:-:S03]  /*17b0*/  SHF.L.U32 R16, R16, 0x17, RZ ;  /* 0x0000001710107819 */ /* 0x000fc600000006ff */
[----:B------:R-:W-:-:S04]  /*17c0*/  FFMA R8, R17, 1.4426950216293334961, -R8 ;  /* 0x3fb8aa3b11087823 */ /* 0x000fc80000000808 */
[----:B------:R-:W-:Y:S01]  /*17d0*/  FFMA R17, R17, 1.925963033500011079e-08, R8 ;  /* 0x32a5706011117823 */ /* 0x000fe20000000008 */
[----:B0-----:R-:W-:-:S05]  /*17e0*/  IADD3 R8, P2, PT, R14, UR4, RZ ;  /* 0x000000040e087c10 */ /* 0x001fca000ff5e0ff */
[----:B------:R-:W0:Y:S01]  /*17f0*/  MUFU.EX2 R17, R17 ;  /* 0x0000001100117308 */ /* 0x000e220000000800 */
[----:B-1----:R-:W-:Y:S01]  /*1800*/  IMAD.WIDE.U32 R4, R9, 0x4, R4 ;  /* 0x0000000409047825 */ /* 0x002fe200078e0004 */
[----:B------:R-:W-:Y:S01]  /*1810*/  IADD3.X R9, PT, PT, R10, UR5, RZ, P2, !PT ;  /* 0x000000050a097c10 */ /* 0x000fe200097fe4ff */
[----:B------:R-:W1:Y:S02]  /*1820*/  LDCU.64 UR4, c[0x0][0x398] ;  /* 0x00007300ff0477ac */ /* 0x000e640008000a00 */
[----:B0-----:R-:W-:-:S05]  /*1830*/  FMUL R16, R16, R17 ;  /* 0x0000001110107220 */ /* 0x001fca0000400000 */
[----:B------:R2:W-:Y:S04]  /*1840*/  STG.E desc[UR8][R4.64], R16 ;  /* 0x0000001004007986 */ /* 0x0005e8000c101908 */
[----:B------:R-:W3:Y:S01]  /*1850*/  LDG.E R9, desc[UR8][R8.64+0x4] ;  /* 0x0000040808097981 */ /* 0x000ee2000c1e1900 */
[----:B------:R-:W-:Y:S01]  /*1860*/  FADD R3, R3, R16 ;  /* 0x0000001003037221 */ /* 0x000fe20000000000 */
[----:B-1----:R-:W-:Y:S02]  /*1870*/  IADD3 R14, P2, PT, R14, UR4, RZ ;  /* 0x000000040e0e7c10 */ /* 0x002fe4000ff5e0ff */
[----:B------:R-:W-:Y:S01]  /*1880*/  IADD3 R11, PT, PT, R11, 0x2, RZ ;  /* 0x000000020b0b7810 */ /* 0x000fe20007ffe0ff */
[----:B---3--:R-:W-:-:S04]  /*1890*/  FADD R15, R9, -R6 ;  /* 0x80000006090f7221 */ /* 0x008fc80000000000 */
[----:B------:R-:W-:-:S04]  /*18a0*/  FFMA.SAT R12, R15, R12, 0.5 ;  /* 0x3f0000000f0c7423 */ /* 0x000fc8000000200c */
[----:B------:R-:W-:-:S04]  /*18b0*/  FFMA.RM R12, R12, R13, 12582913 ;  /* 0x4b4000010c0c7423 */ /* 0x000fc8000000400d */
[C---:B------:R-:W-:Y:S01]  /*18c0*/  FADD R18, R12.reuse, -12583039 ;  /* 0xcb40007f0c127421 */ /* 0x040fe20000000000 */
[----:B------:R-:W-:-:S03]  /*18d0*/  SHF.L.U32 R12, R12, 0x17, RZ ;  /* 0x000000170c0c7819 */ /* 0x000fc600000006ff */
[----:B------:R-:W-:-:S04]  /*18e0*/  FFMA R18, R15, 1.4426950216293334961, -R18 ;  /* 0x3fb8aa3b0f127823 */ /* 0x000fc80000000812 */
[----:B------:R-:W-:Y:S01]  /*18f0*/  FFMA R18, R15, 1.925963033500011079e-08, R18 ;  /* 0x32a570600f127823 */ /* 0x000fe20000000012 */
[----:B------:R-:W-:-:S03]  /*1900*/  IADD3.X R15, PT, PT, R10, UR5, RZ, P2, !PT ;  /* 0x000000050a0f7c10 */ /* 0x000fc600097fe4ff */
[----:B------:R-:W0:Y:S02]  /*1910*/  MUFU.EX2 R13, R18 ;  /* 0x00000012000d7308 */ /* 0x000e240000000800 */
[----:B0-----:R-:W-:-:S04]  /*1920*/  FMUL R12, R12, R13 ;  /* 0x0000000d0c0c7220 */ /* 0x001fc80000400000 */
[----:B------:R-:W-:Y:S01]  /*1930*/  FADD R3, R3, R12 ;  /* 0x0000000c03037221 */ /* 0x000fe20000000000 */
[----:B------:R2:W-:Y:S06]  /*1940*/  STG.E desc[UR8][R14.64+0x4], R12 ;  /* 0x0000040c0e007986 */ /* 0x0005ec000c101908 */
.L_x_43:
[----:B------:R-:W-:Y:S05]  /*1950*/  @P1 BRA `(.L_x_39) ;  /* 0x00000000004c1947 */ /* 0x000fea0003800000 */
[----:B--2---:R-:W1:Y:S01]  /*1960*/  LDC.64 R4, c[0x0][0x380] ;  /* 0x0000e000ff047b82 */ /* 0x004e620000000a00 */
[----:B------:R-:W-:-:S05]  /*1970*/  IADD3 R11, PT, PT, R2, R11, RZ ;  /* 0x0000000b020b7210 */ /* 0x000fca0007ffe0ff */
[----:B-1----:R-:W-:-:S06]  /*1980*/  IMAD.WIDE.U32 R4, R11, 0x4, R4 ;  /* 0x000000040b047825 */ /* 0x002fcc00078e0004 */
[----:B------:R-:W2:Y:S01]  /*1990*/  LDG.E R5, desc[UR8][R4.64] ;  /* 0x0000000804057981 */ /* 0x000ea2000c1e1900 */
[----:B------:R-:W-:Y:S01]  /*19a0*/  HFMA2 R13, -RZ, RZ, 3.7421875, 0 ;  /* 0x437c0000ff0d7431 */ /* 0x000fe200000001ff */
[----:B0-----:R-:W-:Y:S01]  /*19b0*/  MOV R9, 0x3bbb989d ;  /* 0x3bbb989d00097802 */ /* 0x001fe20000000f00 */
[----:B--2---:R-:W-:-:S04]  /*19c0*/  FADD R2, R5, -R6 ;  /* 0x8000000605027221 */ /* 0x004fc80000000000 */
[----:B------:R-:W-:-:S04]  /*19d0*/  FFMA.SAT R8, R2, R9, 0.5 ;  /* 0x3f00000002087423 */ /* 0x000fc80000002009 */
[----:B------:R-:W-:Y:S02]  /*19e0*/  FFMA.RM R10, R8, R13, 12582913 ;  /* 0x4b400001080a7423 */ /* 0x000fe4000000400d */
[----:B------:R-:W0:Y:S02]  /*19f0*/  LDC.64 R8, c[0x0][0x398] ;  /* 0x0000e600ff087b82 */ /* 0x000e240000000a00 */
[C---:B------:R-:W-:Y:S01]  /*1a00*/  FADD R13, R10.reuse, -12583039 ;  /* 0xcb40007f0a0d7421 */ /* 0x040fe20000000000 */
[----:B------:R-:W-:-:S03]  /*1a10*/  SHF.L.U32 R10, R10, 0x17, RZ ;  /* 0x000000170a0a7819 */ /* 0x000fc600000006ff */
[----:B------:R-:W-:-:S04]  /*1a20*/  FFMA R13, R2, 1.4426950216293334961, -R13 ;  /* 0x3fb8aa3b020d7823 */ /* 0x000fc8000000080d */
[----:B------:R-:W-:-:S06]  /*1a30*/  FFMA R13, R2, 1.925963033500011079e-08, R13 ;  /* 0x32a57060020d7823 */ /* 0x000fcc000000000d */
[----:B------:R-:W1:Y:S01]  /*1a40*/  MUFU.EX2 R13, R13 ;  /* 0x0000000d000d7308 */ /* 0x000e620000000800 */
[----:B0-----:R-:W-:-:S04]  /*1a50*/  IMAD.WIDE.U32 R4, R11, 0x4, R8 ;  /* 0x000000040b047825 */ /* 0x001fc800078e0008 */
[----:B-1----:R-:W-:-:S04]  /*1a60*/  FMUL R10, R10, R13 ;  /* 0x0000000d0a0a7220 */ /* 0x002fc80000400000 */
[----:B------:R-:W-:Y:S01]  /*1a70*/  FADD R3, R3, R10 ;  /* 0x0000000a03037221 */ /* 0x000fe20000000000 */
[----:B------:R1:W-:Y:S06]  /*1a80*/  STG.E desc[UR8][R4.64], R10 ;  /* 0x0000000a04007986 */ /* 0x0003ec000c101908 */
.L_x_39:
[----:B-12---:R-:W1:Y:S08]  /*1a90*/  LDC.64 R4, c[0x0][0x388] ;  /* 0x0000e200ff047b82 */ /* 0x006e700000000a00 */
[----:B0-----:R-:W0:Y:S01]  /*1aa0*/  LDC.64 R8, c[0x0][0x380] ;  /* 0x0000e000ff087b82 */ /* 0x001e220000000a00 */
[----:B-1----:R-:W-:-:S05]  /*1ab0*/  IMAD.WIDE.U32 R4, R0, 0x4, R4 ;  /* 0x0000000400047825 */ /* 0x002fca00078e0004 */
[----:B------:R-:W2:Y:S01]  /*1ac0*/  LDG.E R11, desc[UR8][R4.64] ;  /* 0x00000008040b7981 */ /* 0x000ea2000c1e1900 */
[----:B------:R-:W-:Y:S02]  /*1ad0*/  IMAD R2, R0, R7, RZ ;  /* 0x0000000700027224 */ /* 0x000fe400078e02ff */
[C---:B------:R-:W-:Y:S01]  /*1ae0*/  FMUL R10, R3.reuse, 8388608 ;  /* 0x4b000000030a7820 */ /* 0x040fe20000400000 */
[----:B------:R-:W-:-:S04]  /*1af0*/  FSETP.GEU.AND P1, PT, R3, 1.175494350822287508e-38, PT ;  /* 0x008000000300780b */ /* 0x000fc80003f2e000 */
[----:B------:R-:W-:-:S04]  /*1b00*/  FSEL R10, R10, R3, !P1 ;  /* 0x000000030a0a7208 */ /* 0x000fc80004800000 */
[----:B------:R-:W-:-:S04]  /*1b10*/  IADD3 R12, PT, PT, R10, -0x3f2aaaab, RZ ;  /* 0xc0d555550a0c7810 */ /* 0x000fc80007ffe0ff */
[----:B------:R-:W-:-:S04]  /*1b20*/  LOP3.LUT R13, R12, 0xff800000, RZ, 0xc0, !PT ;  /* 0xff8000000c0d7812 */ /* 0x000fc800078ec0ff */
[----:B------:R-:W-:Y:S02]  /*1b30*/  IADD3 R12, PT, PT, R10, -R13, RZ ;  /* 0x8000000d0a0c7210 */ /* 0x000fe40007ffe0ff */
[----:B------:R-:W-:-:S03]  /*1b40*/  MOV R15, 0x3e055027 ;  /* 0x3e055027000f7802 */ /* 0x000fc60000000f00 */
[----:B------:R-:W-:-:S04]  /*1b50*/  FADD R14, R12, -1 ;  /* 0xbf8000000c0e7421 */ /* 0x000fc80000000000 */
[----:B------:R-:W-:-:S04]  /*1b60*/  FFMA R15, R14, -R15, 0.14084610342979431152 ;  /* 0x3e1039f60e0f7423 */ /* 0x000fc8000000080f */
[----:B------:R-:W-:Y:S01]  /*1b70*/  FFMA R15, R14, R15, -0.12148627638816833496 ;  /* 0xbdf8cdcc0e0f7423 */ /* 0x000fe2000000000f */
[----:B--2---:R-:W-:-:S05]  /*1b80*/  IADD3 R11, PT, PT, R2, R11, RZ ;  /* 0x0000000b020b7210 */ /* 0x004fca0007ffe0ff */
[----:B0-----:R-:W-:-:S05]  /*1b90*/  IMAD.WIDE R8, R11, 0x4, R8 ;  /* 0x000000040b087825 */ /* 0x001fca00078e0208 */
[----:B------:R0:W2:Y:S01]  /*1ba0*/  LDG.E R11, desc[UR8][R8.64] ;  /* 0x00000008080b7981 */ /* 0x0000a2000c1e1900 */
[----:B------:R-:W-:Y:S01]  /*1bb0*/  FFMA R15, R14, R15, 0.13980610668659210205 ;  /* 0x3e0f29550e0f7423 */ /* 0x000fe2000000000f */
[----:B------:R-:W-:Y:S02]  /*1bc0*/  FSEL R12, RZ, -23, P1 ;  /* 0xc1b80000ff0c7808 */ /* 0x000fe40000800000 */
[----:B------:R-:W-:Y:S01]  /*1bd0*/  ISETP.GT.U32.AND P1, PT, R10, 0x7f7fffff, PT ;  /* 0x7f7fffff0a00780c */ /* 0x000fe20003f24070 */
[----:B------:R-:W-:Y:S01]  /*1be0*/  FFMA R15, R14, R15, -0.16684235632419586182 ;  /* 0xbe2ad8b90e0f7423 */ /* 0x000fe2000000000f */
[----:B------:R-:W-:-:S03]  /*1bf0*/  I2FP.F32.S32 R13, R13 ;  /* 0x0000000d000d7245 */ /* 0x000fc60000201400 */
[C---:B------:R-:W-:Y:S01]  /*1c00*/  FFMA R15, R14.reuse, R15, 0.20012299716472625732 ;  /* 0x3e4ced0b0e0f7423 */ /* 0x040fe2000000000f */
[----:B0-----:R-:W0:Y:S01]  /*1c10*/  LDC.64 R8, c[0x0][0x390] ;  /* 0x0000e400ff087b82 */ /* 0x001e220000000a00 */
[----:B------:R-:W-:Y:S01]  /*1c20*/  FFMA R12, R13, 1.1920928955078125e-07, R12 ;  /* 0x340000000d0c7823 */ /* 0x000fe2000000000c */
[----:B------:R-:W-:Y:S02]  /*1c30*/  IMAD.MOV.U32 R13, RZ, RZ, 0x7f800000 ;  /* 0x7f800000ff0d7424 */ /* 0x000fe400078e00ff */
[----:B------:R-:W-:-:S04]  /*1c40*/  FFMA R15, R14, R15, -0.24999669194221496582 ;  /* 0xbe7fff220e0f7423 */ /* 0x000fc8000000000f */
[----:B------:R-:W-:-:S04]  /*1c50*/  FFMA R15, R14, R15, 0.33333182334899902344 ;  /* 0x3eaaaa780e0f7423 */ /* 0x000fc8000000000f */
[----:B------:R-:W-:-:S04]  /*1c60*/  FFMA R15, R14, R15, -0.5 ;  /* 0xbf0000000e0f7423 */ /* 0x000fc8000000000f */
[----:B------:R-:W-:-:S04]  /*1c70*/  FMUL R15, R14, R15 ;  /* 0x0000000f0e0f7220 */ /* 0x000fc80000400000 */
[----:B------:R-:W-:-:S04]  /*1c80*/  FFMA R15, R14, R15, R14 ;  /* 0x0000000f0e0f7223 */ /* 0x000fc8000000000e */
[----:B------:R-:W-:Y:S01]  /*1c90*/  FFMA R12, R12, 0.69314718246459960938, R15 ;  /* 0x3f3172180c0c7823 */ /* 0x000fe2000000000f */
[C---:B------:R-:W-:Y:S01]  /*1ca0*/  @P1 FFMA R12, R10.reuse, R13, +INF ;  /* 0x7f8000000a0c1423 */ /* 0x040fe2000000000d */
[----:B------:R-:W-:Y:S01]  /*1cb0*/  FSETP.NEU.AND P1, PT, R10, RZ, PT ;  /* 0x000000ff0a00720b */ /* 0x000fe20003f2d000 */
[----:B0-----:R-:W-:-:S03]  /*1cc0*/  IMAD.WIDE.U32 R8, R0, 0x4, R8 ;  /* 0x0000000400087825 */ /* 0x001fc600078e0008 */
[----:B------:R-:W-:Y:S01]  /*1cd0*/  FSEL R12, R12, -INF , P1 ;  /* 0xff8000000c0c7808 */ /* 0x000fe20000800000 */
[----:B--2---:R-:W-:-:S04]  /*1ce0*/  FADD R11, R11, -R6 ;  /* 0x800000060b0b7221 */ /* 0x004fc80000000000 */
[----:B------:R-:W-:-:S04]  /*1cf0*/  FADD R11, R11, -R12 ;  /* 0x8000000c0b0b7221 */ /* 0x000fc80000000000 */
[----:B------:R-:W-:-:S05]  /*1d00*/  FADD R11, -R11, -RZ ;  /* 0x800000ff0b0b7221 */ /* 0x000fca0000000100 */
[----:B------:R0:W-:Y:S01]  /*1d10*/  STG.E desc[UR8][R8.64], R11 ;  /* 0x0000000b08007986 */ /* 0x0001e2000c101908 */
[----:B------:R-:W-:Y:S05]  /*1d20*/  @!P0 BRA `(.L_x_44) ;  /* 0x0000001c00048947 */ /* 0x000fea0003800000 */
[C---:B------:R-:W-:Y:S02]  /*1d30*/  ISETP.GE.U32.AND P0, PT, R7.reuse, 0x10, PT ;  /* 0x000000100700780c */ /* 0x040fe40003f06070 */
[----:B------:R-:W-:Y:S02]  /*1d40*/  LOP3.LUT R10, R7, 0xf, RZ, 0xc0, !PT ;  /* 0x0000000f070a7812 */ /* 0x000fe400078ec0ff */
[----:B0-----:R-:W-:-:S09]  /*1d50*/  MOV R9, RZ ;  /* 0x000000ff00097202 */ /* 0x001fd20000000f00 */
[----:B------:R-:W-:Y:S05]  /*1d60*/  @!P0 BRA `(.L_x_45) ;  /* 0x0000000c00908947 */ /* 0x000fea0003800000 */
[----:B------:R-:W0:Y:S01]  /*1d70*/  LDC.64 R12, c[0x0][0x398] ;  /* 0x0000e600ff0c7b82 */ /* 0x000e220000000a00 */
[----:B------:R-:W-:-:S04]  /*1d80*/  LOP3.LUT R9, R7, 0x7ffffff0, RZ, 0xc0, !PT ;  /* 0x7ffffff007097812 */ /* 0x000fc800078ec0ff */
[----:B------:R-:W-:Y:S01]  /*1d90*/  IADD3 R8, PT, PT, -R9, RZ, RZ ;  /* 0x000000ff09087210 */ /* 0x000fe20007ffe1ff */
[----:B0-----:R-:W-:-:S03]  /*1da0*/  IMAD.WIDE.U32 R12, R2, 0x4, R12 ;  /* 0x00000004020c7825 */ /* 0x001fc600078e000c */
[----:B------:R-:W-:-:S04]  /*1db0*/  IADD3 R0, P0, PT, R12, 0x20, RZ ;  /* 0x000000200c007810 */ /* 0x000fc80007f1e0ff */
[----:B------:R-:W-:-:S09]  /*1dc0*/  IADD3.X R11, PT, PT, RZ, R13, RZ, P0, !PT ;  /* 0x0000000dff0b7210 */ /* 0x000fd200007fe4ff */
.L_x_62:
[----:B0-----:R-:W-:Y:S02]  /*1dd0*/  MOV R6, R0 ;  /* 0x0000000000067202 */ /* 0x001fe40000000f00 */
[----:B------:R-:W-:-:S05]  /*1de0*/  MOV R7, R11 ;  /* 0x0000000b00077202 */ /* 0x000fca0000000f00 */
[----:B------:R-:W2:Y:S01]  /*1df0*/  LDG.E R0, desc[UR8][R6.64+-0x20] ;  /* 0xffffe00806007981 */ /* 0x000ea2000c1e1900 */
[----:B------:R-:W0:Y:S01]  /*1e00*/  MUFU.RCP R12, R3 ;  /* 0x00000003000c7308 */ /* 0x000e220000001000 */
[----:B------:R-:W-:-:S04]  /*1e10*/  IADD3 R8, PT, PT, R8, 0x10, RZ ;  /* 0x0000001008087810 */ /* 0x000fc80007ffe0ff */
[----:B------:R-:W-:Y:S01]  /*1e20*/  ISETP.NE.AND P1, PT, R8, RZ, PT ;  /* 0x000000ff0800720c */ /* 0x000fe20003f25270 */
[----:B0-----:R-:W-:-:S04]  /*1e30*/  FFMA R11, R12, -R3, 1 ;  /* 0x3f8000000c0b7423 */ /* 0x001fc80000000803 */
[----:B------:R-:W-:Y:S01]  /*1e40*/  FFMA R11, R12, R11, R12 ;  /* 0x0000000b0c0b7223 */ /* 0x000fe2000000000c */
[----:B--2---:R-:W0:Y:S03]  /*1e50*/  FCHK P0, R0, R3 ;  /* 0x0000000300007302 */ /* 0x004e260000000000 */
[----:B------:R-:W-:-:S04]  /*1e60*/  FFMA R12, R0, R11, RZ ;  /* 0x0000000b000c7223 */ /* 0x000fc800000000ff */
[----:B------:R-:W-:-:S04]  /*1e70*/  FFMA R13, R12, -R3, R0 ;  /* 0x800000030c0d7223 */ /* 0x000fc80000000000 */
[----:B------:R-:W-:Y:S01]  /*1e80*/  FFMA R11, R11, R13, R12 ;  /* 0x0000000d0b0b7223 */ /* 0x000fe2000000000c */
[----:B0-----:R-:W-:Y:S06]  /*1e90*/  @!P0 BRA `(.L_x_46) ;  /* 0x00000000000c8947 */ /* 0x001fec0003800000 */
[----:B------:R-:W-:-:S07]  /*1ea0*/  MOV R14, 0x1ec0 ;  /* 0x00001ec0000e7802 */ /* 0x000fce0000000f00 */
[----:B------:R-:W-:Y:S05]  /*1eb0*/  CALL.REL.NOINC `($__internal_1_$__cuda_sm3x_div_rn_noftz_f32_slowpath) ;  /* 0x0000001800c07944 */ /* 0x000fea0003c00000 */
[----:B------:R-:W-:-:S07]  /*1ec0*/  MOV R11, R13 ;  /* 0x0000000d000b7202 */ /* 0x000fce0000000f00 */
.L_x_46:
[----:B------:R-:W2:Y:S01]  /*1ed0*/  LDG.E R15, desc[UR8][R6.64+-0x1c] ;  /* 0xffffe408060f7981 */ /* 0x000ea2000c1e1900 */
[----:B------:R-:W0:Y:S03]  /*1ee0*/  MUFU.RCP R0, R3 ;  /* 0x0000000300007308 */ /* 0x000e260000001000 */
[----:B------:R1:W-:Y:S01]  /*1ef0*/  STG.E desc[UR8][R6.64+-0x20], R11 ;  /* 0xffffe00b06007986 */ /* 0x0003e2000c101908 */
[----:B0-----:R-:W-:-:S04]  /*1f00*/  FFMA R13, R0, -R3, 1 ;  /* 0x3f800000000d7423 */ /* 0x001fc80000000803 */
[----:B------:R-:W-:Y:S01]  /*1f10*/  FFMA R0, R0, R13, R0 ;  /* 0x0000000d00007223 */ /* 0x000fe20000000000 */
[----:B--2---:R-:W0:Y:S03]  /*1f20*/  FCHK P0, R15, R3 ;  /* 0x000000030f007302 */ /* 0x004e260000000000 */
[----:B------:R-:W-:-:S04]  /*1f30*/  FFMA R12, R0, R15, RZ ;  /* 0x0000000f000c7223 */ /* 0x000fc800000000ff */
[----:B------:R-:W-:-:S04]  /*1f40*/  FFMA R13, R12, -R3, R15 ;  /* 0x800000030c0d7223 */ /* 0x000fc8000000000f */
[----:B------:R-:W-:Y:S01]  /*1f50*/  FFMA R13, R0, R13, R12 ;  /* 0x0000000d000d7223 */ /* 0x000fe2000000000c */
[----:B01----:R-:W-:Y:S06]  /*1f60*/  @!P0 BRA `(.L_x_47) ;  /* 0x00000000000c8947 */ /* 0x003fec0003800000 */
[----:B------:R-:W-:Y:S02]  /*1f70*/  MOV R0, R15 ;  /* 0x0000000f00007202 */ /* 0x000fe40000000f00 */
[----:B------:R-:W-:-:S07]  /*1f80*/  MOV R14, 0x1fa0 ;  /* 0x00001fa0000e7802 */ /* 0x000fce0000000f00 */
[----:B------:R-:W-:Y:S05]  /*1f90*/  CALL.REL.NOINC `($__internal_1_$__cuda_sm3x_div_rn_noftz_f32_slowpath) ;  /* 0x0000001800887944 */ /* 0x000fea0003c00000 */
.L_x_47:
        /* <DEDUP_REMOVED lines=13> */
[----:B------:R-:W-:-:S07]  /*2070*/  MOV R11, R13 ;  /* 0x0000000d000b7202 */ /* 0x000fce0000000f00 */
.L_x_48:
        /* <DEDUP_REMOVED lines=13> */
.L_x_49:
        /* <DEDUP_REMOVED lines=14> */
.L_x_50:
        /* <DEDUP_REMOVED lines=13> */
.L_x_51:
        /* <DEDUP_REMOVED lines=10> */
[----:B------:R-:W-:Y:S01]  /*23a0*/  IMAD.MOV.U32 R0, RZ, RZ, R14 ;  /* 0x000000ffff007224 */ /* 0x000fe200078e000e */
[----:B------:R-:W-:-:S07]  /*23b0*/  MOV R14, 0x23d0 ;  /* 0x000023d0000e7802 */ /* 0x000fce0000000f00 */
[----:B------:R-:W-:Y:S05]  /*23c0*/  CALL.REL.NOINC `($__internal_1_$__cuda_sm3x_div_rn_noftz_f32_slowpath) ;  /* 0x00000014007c7944 */ /* 0x000fea0003c00000 */
[----:B------:R-:W-:-:S07]  /*23d0*/  MOV R11, R13 ;  /* 0x0000000d000b7202 */ /* 0x000fce0000000f00 */
.L_x_52:
        /* <DEDUP_REMOVED lines=13> */
.L_x_53:
        /* <DEDUP_REMOVED lines=14> */
.L_x_54:
        /* <DEDUP_REMOVED lines=13> */
.L_x_55:
        /* <DEDUP_REMOVED lines=14> */
.L_x_56:
        /* <DEDUP_REMOVED lines=13> */
.L_x_57:
        /* <DEDUP_REMOVED lines=14> */
.L_x_58:
        /* <DEDUP_REMOVED lines=13> */
.L_x_59:
        /* <DEDUP_REMOVED lines=14> */
.L_x_60:
        /* <DEDUP_REMOVED lines=13> */
.L_x_61:
[----:B------:R0:W-:Y:S01]  /*2b70*/  STG.E desc[UR8][R6.64+0x1c], R13 ;  /* 0x00001c0d06007986 */ /* 0x0001e2000c101908 */
[----:B------:R-:W-:-:S05]  /*2b80*/  IADD3 R0, P0, PT, R6, 0x40, RZ ;  /* 0x0000004006007810 */ /* 0x000fca0007f1e0ff */
[----:B------:R-:W-:Y:S01]  /*2b90*/  IMAD.X R11, RZ, RZ, R7, P0 ;  /* 0x000000ffff0b7224 */ /* 0x000fe200000e0607 */
[----:B------:R-:W-:Y:S07]  /*2ba0*/  @P1 BRA `(.L_x_62) ;  /* 0xfffffff000881947 */ /* 0x000fee000383ffff */
.L_x_45:
[----:B------:R-:W-:-:S13]  /*2bb0*/  ISETP.NE.AND P0, PT, R10, RZ, PT ;  /* 0x000000ff0a00720c */ /* 0x000fda0003f05270 */
[----:B------:R-:W-:Y:S05]  /*2bc0*/  @!P0 BRA `(.L_x_44) ;  /* 0x0000000c005c8947 */ /* 0x000fea0003800000 */
[----:B------:R-:W1:Y:S01]  /*2bd0*/  LDCU UR4, c[0x0][0x3a4] ;  /* 0x00007480ff0477ac */ /* 0x000e620008000800 */
[----:B------:R-:W-:Y:S01]  /*2be0*/  ISETP.GE.U32.AND P0, PT, R10, 0x8, PT ;  /* 0x000000080a00780c */ /* 0x000fe20003f06070 */
[----:B-1----:R-:W-:-:S12]  /*2bf0*/  ULOP3.LUT UR4, UR4, 0x7, URZ, 0xc0, !UPT ;  /* 0x0000000704047892 */ /* 0x002fd8000f8ec0ff */
[----:B------:R-:W-:Y:S05]  /*2c00*/  @!P0 BRA `(.L_x_63) ;  /* 0x0000000400d48947 */ /* 0x000fea0003800000 */
[----:B------:R-:W1:Y:S01]  /*2c10*/  LDC.64 R10, c[0x0][0x398] ;  /* 0x0000e600ff0a7b82 */ /* 0x000e620000000a00 */
[----:B0-----:R-:W-:-:S05]  /*2c20*/  IADD3 R7, PT, PT, R2, R9, RZ ;  /* 0x0000000902077210 */ /* 0x001fca0007ffe0ff */
[----:B-1----:R-:W-:-:S05]  /*2c30*/  IMAD.WIDE.U32 R10, R7, 0x4, R10 ;  /* 0x00000004070a7825 */ /* 0x002fca00078e000a */
[----:B------:R-:W2:Y:S01]  /*2c40*/  LDG.E R15, desc[UR8][R10.64] ;  /* 0x000000080a0f7981 */ /* 0x000ea2000c1e1900 */
[----:B------:R-:W0:Y:S02]  /*2c50*/  MUFU.RCP R0, R3 ;  /* 0x0000000300007308 */ /* 0x000e240000001000 */
[----:B0-----:R-:W-:-:S04]  /*2c60*/  FFMA R7, R0, -R3, 1 ;  /* 0x3f80000000077423 */ /* 0x001fc80000000803 */
[----:B------:R-:W-:Y:S02]  /*2c70*/  FFMA R0, R0, R7, R0 ;  /* 0x0000000700007223 */ /* 0x000fe40000000000 */
[----:B--2---:R-:W0:Y:S02]  /*2c80*/  FCHK P0, R15, R3 ;  /* 0x000000030f007302 */ /* 0x004e240000000000 */
[----:B------:R-:W-:-:S04]  /*2c90*/  FFMA R6, R0, R15, RZ ;  /* 0x0000000f00067223 */ /* 0x000fc800000000ff */
[----:B------:R-:W-:-:S04]  /*2ca0*/  FFMA R7, R6, -R3, R15 ;  /* 0x8000000306077223 */ /* 0x000fc8000000000f */
[----:B------:R-:W-:Y:S01]  /*2cb0*/  FFMA R13, R0, R7, R6 ;  /* 0x00000007000d7223 */ /* 0x000fe20000000006 */
[----:B0-----:R-:W-:Y:S06]  /*2cc0*/  @!P0 BRA `(.L_x_64) ;  /* 0x00000000000c8947 */ /* 0x001fec0003800000 */
[----:B------:R-:W-:Y:S02]  /*2cd0*/  MOV R0, R15 ;  /* 0x0000000f00007202 */ /* 0x000fe40000000f00 */
[----:B------:R-:W-:-:S07]  /*2ce0*/  MOV R14, 0x2d00 ;  /* 0x00002d00000e7802 */ /* 0x000fce0000000f00 */
[----:B------:R-:W-:Y:S05]  /*2cf0*/  CALL.REL.NOINC `($__internal_1_$__cuda_sm3x_div_rn_noftz_f32_slowpath) ;  /* 0x0000000c00307944 */ /* 0x000fea0003c00000 */
.L_x_64:
[----:B------:R-:W0:Y:S01]  /*2d00*/  LDC.64 R14, c[0x0][0x398] ;  /* 0x0000e600ff0e7b82 */ /* 0x000e220000000a00 */
[----:B------:R-:W-:Y:S01]  /*2d10*/  IADD3 R0, P0, PT, R2, R9, RZ ;  /* 0x0000000902007210 */ /* 0x000fe20007f1e0ff */
[----:B------:R1:W-:Y:S03]  /*2d20*/  STG.E desc[UR8][R10.64], R13 ;  /* 0x0000000d0a007986 */ /* 0x0003e6000c101908 */
[----:B------:R-:W-:Y:S02]  /*2d30*/  IADD3.X R7, PT, PT, RZ, RZ, RZ, P0, !PT ;  /* 0x000000ffff077210 */ /* 0x000fe400007fe4ff */
[----:B0-----:R-:W-:-:S04]  /*2d40*/  LEA R6, P0, R0, R14, 0x2 ;  /* 0x0000000e00067211 */ /* 0x001fc800078010ff */
[----:B------:R-:W-:-:S05]  /*2d50*/  LEA.HI.X R7, R0, R15, R7, 0x2, P0 ;  /* 0x0000000f00077211 */ /* 0x000fca00000f1407 */
        /* <DEDUP_REMOVED lines=13> */
.L_x_65:
        /* <DEDUP_REMOVED lines=14> */
.L_x_66:
        /* <DEDUP_REMOVED lines=13> */
.L_x_67:
        /* <DEDUP_REMOVED lines=14> */
.L_x_68:
        /* <DEDUP_REMOVED lines=13> */
.L_x_69:
        /* <DEDUP_REMOVED lines=14> */
.L_x_70:
        /* <DEDUP_REMOVED lines=13> */
.L_x_71:
[----:B------:R1:W-:Y:S01]  /*3340*/  STG.E desc[UR8][R6.64+0x1c], R13 ;  /* 0x00001c0d06007986 */ /* 0x0003e2000c101908 */
[----:B------:R-:W-:-:S07]  /*3350*/  IADD3 R9, PT, PT, R9, 0x8, RZ ;  /* 0x0000000809097810 */ /* 0x000fce0007ffe0ff */
.L_x_63:
[----:B------:R-:W-:-:S09]  /*3360*/  UISETP.NE.AND UP0, UPT, UR4, URZ, UPT ;  /* 0x000000ff0400728c */ /* 0x000fd2000bf05270 */
[----:B------:R-:W-:Y:S05]  /*3370*/  BRA.U !UP0, `(.L_x_44) ;  /* 0x0000000508707547 */ /* 0x000fea000b800000 */
[----:B------:R-:W2:Y:S01]  /*3380*/  LDCU UR5, c[0x0][0x3a4] ;  /* 0x00007480ff0577ac */ /* 0x000ea20008000800 */
[----:B------:R-:W-:Y:S02]  /*3390*/  UISETP.GE.U32.AND UP0, UPT, UR4, 0x4, UPT ;  /* 0x000000040400788c */ /* 0x000fe4000bf06070 */
[----:B--2---:R-:W-:-:S07]  /*33a0*/  ULOP3.LUT UR5, UR5, 0x3, URZ, 0xc0, !UPT ;  /* 0x0000000305057892 */ /* 0x004fce000f8ec0ff */
[----:B------:R-:W-:Y:S05]  /*33b0*/  BRA.U !UP0, `(.L_x_72) ;  /* 0x0000000108fc7547 */ /* 0x000fea000b800000 */
[----:B------:R-:W2:Y:S01]  /*33c0*/  LDC.64 R10, c[0x0][0x398] ;  /* 0x0000e600ff0a7b82 */ /* 0x000ea20000000a00 */
[----:B01----:R-:W-:-:S04]  /*33d0*/  IMAD.IADD R7, R2, 0x1, R9 ;  /* 0x0000000102077824 */ /* 0x003fc800078e0209 */
[----:B--2---:R-:W-:-:S05]  /*33e0*/  IMAD.WIDE.U32 R10, R7, 0x4, R10 ;  /* 0x00000004070a7825 */ /* 0x004fca00078e000a */
        /* <DEDUP_REMOVED lines=12> */
.L_x_73:
        /* <DEDUP_REMOVED lines=19> */
.L_x_74:
        /* <DEDUP_REMOVED lines=14> */
.L_x_75:
        /* <DEDUP_REMOVED lines=13> */
.L_x_76:
[----:B------:R2:W-:Y:S01]  /*3790*/  STG.E desc[UR8][R6.64+0xc], R13 ;  /* 0x00000c0d06007986 */ /* 0x0005e2000c101908 */
[----:B------:R-:W-:-:S07]  /*37a0*/  IADD3 R9, PT, PT, R9, 0x4, RZ ;  /* 0x0000000409097810 */ /* 0x000fce0007ffe0ff */
.L_x_72:
[----:B------:R-:W-:-:S09]  /*37b0*/  UISETP.NE.AND UP0, UPT, UR5, URZ, UPT ;  /* 0x000000ff0500728c */ /* 0x000fd2000bf05270 */
[----:B------:R-:W-:Y:S05]  /*37c0*/  BRA.U !UP0, `(.L_x_44) ;  /* 0x00000001085c7547 */ /* 0x000fea000b800000 */
[----:B012---:R-:W0:Y:S01]  /*37d0*/  LDC.64 R6, c[0x0][0x398] ;  /* 0x0000e600ff067b82 */ /* 0x007e220000000a00 */
[----:B------:R-:W-:Y:S01]  /*37e0*/  IADD3 R9, PT, PT, R2, R9, RZ ;  /* 0x0000000902097210 */ /* 0x000fe20007ffe0ff */
[----:B------:R-:W-:-:S04]  /*37f0*/  UIADD3 UR6, UPT, UPT, -UR5, URZ, URZ ;  /* 0x000000ff05067290 */ /* 0x000fc8000fffe1ff */
[----:B0-----:R-:W-:-:S08]  /*3800*/  IMAD.WIDE.U32 R6, R9, 0x4, R6 ;  /* 0x0000000409067825 */ /* 0x001fd000078e0006 */
.L_x_78:
[----:B------:R-:W2:Y:S01]  /*3810*/  LDG.E R11, desc[UR8][R6.64] ;  /* 0x00000008060b7981 */ /* 0x000ea2000c1e1900 */
[----:B------:R-:W0:Y:S01]  /*3820*/  MUFU.RCP R0, R3 ;  /* 0x0000000300007308 */ /* 0x000e220000001000 */
[----:B------:R-:W-:-:S04]  /*3830*/  UIADD3 UR6, UPT, UPT, UR6, 0x1, URZ ;  /* 0x0000000106067890 */ /* 0x000fc8000fffe0ff */
[----:B------:R-:W-:Y:S01]  /*3840*/  UISETP.NE.AND UP0, UPT, UR6, URZ, UPT ;  /* 0x000000ff0600728c */ /* 0x000fe2000bf05270 */
[----:B0-----:R-:W-:-:S04]  /*3850*/  FFMA R9, R0, -R3, 1 ;  /* 0x3f80000000097423 */ /* 0x001fc80000000803 */
[----:B------:R-:W-:Y:S01]  /*3860*/  FFMA R0, R0, R9, R0 ;  /* 0x0000000900007223 */ /* 0x000fe20000000000 */
[----:B--2---:R-:W0:Y:S03]  /*3870*/  FCHK P0, R11, R3 ;  /* 0x000000030b007302 */ /* 0x004e260000000000 */
[----:B------:R-:W-:-:S04]  /*3880*/  FFMA R8, R0, R11, RZ ;  /* 0x0000000b00087223 */ /* 0x000fc800000000ff */
[----:B------:R-:W-:-:S04]  /*3890*/  FFMA R9, R8, -R3, R11 ;  /* 0x8000000308097223 */ /* 0x000fc8000000000b */
[----:B------:R-:W-:Y:S01]  /*38a0*/  FFMA R9, R0, R9, R8 ;  /* 0x0000000900097223 */ /* 0x000fe20000000008 */
[----:B0-----:R-:W-:Y:S06]  /*38b0*/  @!P0 BRA `(.L_x_77) ;  /* 0x0000000000108947 */ /* 0x001fec0003800000 */
[----:B------:R-:W-:Y:S02]  /*38c0*/  MOV R0, R11 ;  /* 0x0000000b00007202 */ /* 0x000fe40000000f00 */
[----:B------:R-:W-:-:S07]  /*38d0*/  MOV R14, 0x38f0 ;  /* 0x000038f0000e7802 */ /* 0x000fce0000000f00 */
[----:B------:R-:W-:Y:S05]  /*38e0*/  CALL.REL.NOINC `($__internal_1_$__cuda_sm3x_div_rn_noftz_f32_slowpath) ;  /* 0x0000000000347944 */ /* 0x000fea0003c00000 */
[----:B------:R-:W-:-:S07]  /*38f0*/  MOV R9, R13 ;  /* 0x0000000d00097202 */ /* 0x000fce0000000f00 */
.L_x_77:
[----:B------:R0:W-:Y:S02]  /*3900*/  STG.E desc[UR8][R6.64], R9 ;  /* 0x0000000906007986 */ /* 0x0001e4000c101908 */
[----:B0-----:R-:W-:-:S04]  /*3910*/  IADD3 R6, P0, PT, R6, 0x4, RZ ;  /* 0x0000000406067810 */ /* 0x001fc80007f1e0ff */
[----:B------:R-:W-:Y:S01]  /*3920*/  IADD3.X R7, PT, PT, RZ, R7, RZ, P0, !PT ;  /* 0x00000007ff077210 */ /* 0x000fe200007fe4ff */
[----:B------:R-:W-:Y:S08]  /*3930*/  BRA.U UP0, `(.L_x_78) ;  /* 0xfffffffd00b47547 */ /* 0x000ff0000b83ffff */
.L_x_44:
[----:B------:R-:W3:Y:S01]  /*3940*/  LDG.E R5, desc[UR8][R4.64] ;  /* 0x0000000804057981 */ /* 0x000ee2000c1e1900 */
[----:B012---:R-:W0:Y:S01]  /*3950*/  LDC.64 R6, c[0x0][0x398] ;  /* 0x0000e600ff067b82 */ /* 0x007e220000000a00 */
[----:B---3--:R-:W-:-:S05]  /*3960*/  IADD3 R3, PT, PT, R2, R5, RZ ;  /* 0x0000000502037210 */ /* 0x008fca0007ffe0ff */
[----:B0-----:R-:W-:-:S05]  /*3970*/  IMAD.WIDE R2, R3, 0x4, R6 ;  /* 0x0000000403027825 */ /* 0x001fca00078e0206 */
[----:B------:R-:W2:Y:S02]  /*3980*/  LDG.E R0, desc[UR8][R2.64] ;  /* 0x0000000802007981 */ /* 0x000ea4000c1e1900 */
[----:B--2---:R-:W-:-:S05]  /*3990*/  FADD R7, R0, -1 ;  /* 0xbf80000000077421 */ /* 0x004fca0000000000 */
[----:B------:R-:W-:Y:S01]  /*39a0*/  STG.E desc[UR8][R2.64], R7 ;  /* 0x0000000702007986 */ /* 0x000fe2000c101908 */
[----:B------:R-:W-:Y:S05]  /*39b0*/  EXIT ;  /* 0x000000000000794d */ /* 0x000fea0003800000 */
        .weak           $__internal_1_$__cuda_sm3x_div_rn_noftz_f32_slowpath
        .type           $__internal_1_$__cuda_sm3x_div_rn_noftz_f32_slowpath,@function
        .size           $__internal_1_$__cuda_sm3x_div_rn_noftz_f32_slowpath,(.L_x_103 - $__internal_1_$__cuda_sm3x_div_rn_noftz_f32_slowpath)
$__internal_1_$__cuda_sm3x_div_rn_noftz_f32_slowpath:
[--C-:B------:R-:W-:Y:S01]  /*39c0*/  SHF.R.U32.HI R12, RZ, 0x17, R3.reuse ;  /* 0x00000017ff0c7819 */ /* 0x100fe20000011603 */
[----:B------:R-:W-:Y:S01]  /*39d0*/  IMAD.MOV.U32 R15, RZ, RZ, R3 ;  /* 0x000000ffff0f7224 */ /* 0x000fe200078e0003 */
[----:B------:R-:W-:Y:S02]  /*39e0*/  SHF.R.U32.HI R17, RZ, 0x17, R0 ;  /* 0x00000017ff117819 */ /* 0x000fe40000011600 */
[----:B------:R-:W-:Y:S02]  /*39f0*/  LOP3.LUT R12, R12, 0xff, RZ, 0xc0, !PT ;  /* 0x000000ff0c0c7812 */ /* 0x000fe400078ec0ff */
[----:B------:R-:W-:Y:S02]  /*3a00*/  LOP3.LUT R17, R17, 0xff, RZ, 0xc0, !PT ;  /* 0x000000ff11117812 */ /* 0x000fe400078ec0ff */
[----:B------:R-:W-:Y:S02]  /*3a10*/  IADD3 R18, PT, PT, R12, -0x1, RZ ;  /* 0xffffffff0c127810 */ /* 0x000fe40007ffe0ff */
[----:B------:R-:W-:-:S02]  /*3a20*/  IADD3 R16, PT, PT, R17, -0x1, RZ ;  /* 0xffffffff11107810 */ /* 0x000fc40007ffe0ff */
[----:B------:R-:W-:-:S04]  /*3a30*/  ISETP.GT.U32.AND P0, PT, R18, 0xfd, PT ;  /* 0x000000fd1200780c */ /* 0x000fc80003f04070 */
[----:B------:R-:W-:-:S13]  /*3a40*/  ISETP.GT.U32.OR P0, PT, R16, 0xfd, P0 ;  /* 0x000000fd1000780c */ /* 0x000fda0000704470 */
[----:B------:R-:W-:Y:S01]  /*3a50*/  @!P0 MOV R13, RZ ;  /* 0x000000ff000d8202 */ /* 0x000fe20000000f00 */
        /* <DEDUP_REMOVED lines=19> */
[----:B------:R-:W-:Y:S01]  /*3b90*/  @P0 MOV R13, RZ ;  /* 0x000000ff000d0202 */ /* 0x000fe20000000f00 */
[----:B------:R-:W-:Y:S01]  /*3ba0*/  @!P0 FFMA R0, R0, 1.84467440737095516160e+19, RZ ;  /* 0x5f80000000008823 */ /* 0x000fe200000000ff */
[----:B------:R-:W-:Y:S01]  /*3bb0*/  @!P0 MOV R13, 0xffffffc0 ;  /* 0xffffffc0000d8802 */ /* 0x000fe20000000f00 */
[----:B------:R-:W-:-:S03]  /*3bc0*/  @!P2 FFMA R15, R3, 1.84467440737095516160e+19, RZ ;  /* 0x5f800000030fa823 */ /* 0x000fc600000000ff */
[----:B------:R-:W-:-:S07]  /*3bd0*/  @!P2 IADD3 R13, PT, PT, R13, 0x40, RZ ;  /* 0x000000400d0da810 */ /* 0x000fce0007ffe0ff */
.L_x_79:
[----:B------:R-:W-:Y:S02]  /*3be0*/  LEA R16, R12, 0xc0800000, 0x17 ;  /* 0xc08000000c107811 */ /* 0x000fe400078eb8ff */
[----:B------:R-:W-:Y:S02]  /*3bf0*/  IADD3 R17, PT, PT, R17, -0x7f, RZ ;  /* 0xffffff8111117810 */ /* 0x000fe40007ffe0ff */
[----:B------:R-:W-:-:S03]  /*3c00*/  IADD3 R18, PT, PT, -R16, R15, RZ ;  /* 0x0000000f10127210 */ /* 0x000fc60007ffe1ff */
[C---:B------:R-:W-:Y:S01]  /*3c10*/  IMAD R0, R17.reuse, -0x800000, R0 ;  /* 0xff80000011007824 */ /* 0x040fe200078e0200 */
[----:B------:R0:W1:Y:S01]  /*3c20*/  MUFU.RCP R16, R18 ;  /* 0x0000001200107308 */ /* 0x0000620000001000 */
[----:B------:R-:W-:Y:S01]  /*3c30*/  FADD.FTZ R15, -R18, -RZ ;  /* 0x800000ff120f7221 */ /* 0x000fe20000010100 */
[----:B0-----:R-:W-:-:S04]  /*3c40*/  IADD3 R18, PT, PT, R17, 0x7f, -R12 ;  /* 0x0000007f11127810 */ /* 0x001fc80007ffe80c */
[----:B------:R-:W-:Y:S01]  /*3c50*/  IADD3 R18, PT, PT, R18, R13, RZ ;  /* 0x0000000d12127210 */ /* 0x000fe20007ffe0ff */
[----:B-1----:R-:W-:-:S04]  /*3c60*/  FFMA R19, R16, R15, 1 ;  /* 0x3f80000010137423 */ /* 0x002fc8000000000f */
[----:B------:R-:W-:-:S04]  /*3c70*/  FFMA R16, R16, R19, R16 ;  /* 0x0000001310107223 */ /* 0x000fc80000000010 */
[----:B------:R-:W-:-:S04]  /*3c80*/  FFMA R19, R0, R16, RZ ;  /* 0x0000001000137223 */ /* 0x000fc800000000ff */
[----:B------:R-:W-:-:S04]  /*3c90*/  FFMA R20, R15, R19, R0 ;  /* 0x000000130f147223 */ /* 0x000fc80000000000 */
[----:B------:R-:W-:-:S04]  /*3ca0*/  FFMA R19, R16, R20, R19 ;  /* 0x0000001410137223 */ /* 0x000fc80000000013 */
[----:B------:R-:W-:-:S04]  /*3cb0*/  FFMA R0, R15, R19, R0 ;  /* 0x000000130f007223 */ /* 0x000fc80000000000 */
[----:B------:R-:W-:-:S05]  /*3cc0*/  FFMA R15, R16, R0, R19 ;  /* 0x00000000100f7223 */ /* 0x000fca0000000013 */
[----:B------:R-:W-:-:S04]  /*3cd0*/  SHF.R.U32.HI R12, RZ, 0x17, R15 ;  /* 0x00000017ff0c7819 */ /* 0x000fc8000001160f */
[----:B------:R-:W-:-:S04]  /*3ce0*/  LOP3.LUT R12, R12, 0xff, RZ, 0xc0, !PT ;  /* 0x000000ff0c0c7812 */ /* 0x000fc800078ec0ff */
[----:B------:R-:W-:-:S04]  /*3cf0*/  IADD3 R12, PT, PT, R12, R18, RZ ;  /* 0x000000120c0c7210 */ /* 0x000fc80007ffe0ff */
[----:B------:R-:W-:-:S04]  /*3d00*/  IADD3 R13, PT, PT, R12, -0x1, RZ ;  /* 0xffffffff0c0d7810 */ /* 0x000fc80007ffe0ff */
        /* <DEDUP_REMOVED lines=9> */
[-CC-:B------:R-:W-:Y:S01]  /*3da0*/  FFMA.RZ R13, R16, R0.reuse, R19.reuse ;  /* 0x00000000100d7223 */ /* 0x180fe2000000c013 */
[C---:B------:R-:W-:Y:S02]  /*3db0*/  ISETP.NE.AND P3, PT, R12.reuse, RZ, PT ;  /* 0x000000ff0c00720c */ /* 0x040fe40003f65270 */
[----:B------:R-:W-:Y:S02]  /*3dc0*/  ISETP.NE.AND P2, PT, R12, RZ, PT ;  /* 0x000000ff0c00720c */ /* 0x000fe40003f45270 */
[----:B------:R-:W-:Y:S01]  /*3dd0*/  LOP3.LUT R17, R13, 0x7fffff, RZ, 0xc0, !PT ;  /* 0x007fffff0d117812 */ /* 0x000fe200078ec0ff */
[CCC-:B------:R-:W-:Y:S01]  /*3de0*/  FFMA.RP R13, R16.reuse, R0.reuse, R19.reuse ;  /* 0x00000000100d7223 */ /* 0x1c0fe20000008013 */
[----:B------:R-:W-:Y:S01]  /*3df0*/  FFMA.RM R0, R16, R0, R19 ;  /* 0x0000000010007223 */ /* 0x000fe20000004013 */
[----:B------:R-:W-:Y:S02]  /*3e00*/  IADD3 R16, PT, PT, R12, 0x20, RZ ;  /* 0x000000200c107810 */ /* 0x000fe40007ffe0ff */
[----:B------:R-:W-:-:S02]  /*3e10*/  LOP3.LUT R17, R17, 0x800000, RZ, 0xfc, !PT ;  /* 0x0080000011117812 */ /* 0x000fc400078efcff */
[----:B------:R-:W-:Y:S02]  /*3e20*/  IADD3 R12, PT, PT, -R12, RZ, RZ ;  /* 0x000000ff0c0c7210 */ /* 0x000fe40007ffe1ff */
[----:B------:R-:W-:Y:S02]  /*3e30*/  SHF.L.U32 R16, R17, R16, RZ ;  /* 0x0000001011107219 */ /* 0x000fe400000006ff */
[----:B------:R-:W-:Y:S02]  /*3e40*/  FSETP.NEU.FTZ.AND P0, PT, R13, R0, PT ;  /* 0x000000000d00720b */ /* 0x000fe40003f1d000 */
[----:B------:R-:W-:Y:S02]  /*3e50*/  SEL R0, R12, RZ, P3 ;  /* 0x000000ff0c007207 */ /* 0x000fe40001800000 */
[----:B------:R-:W-:Y:S02]  /*3e60*/  ISETP.NE.AND P2, PT, R16, RZ, P2 ;  /* 0x000000ff1000720c */ /* 0x000fe40001745270 */
[----:B------:R-:W-:-:S02]  /*3e70*/  SHF.R.U32.HI R0, RZ, R0, R17 ;  /* 0x00000000ff007219 */ /* 0x000fc40000011611 */
[----:B------:R-:W-:Y:S02]  /*3e80*/  PLOP3.LUT P0, PT, P0, P2, PT, 0xf8, 0x8f ;  /* 0x00000000008f781c */ /* 0x000fe40000705f70 */
[----:B------:R-:W-:Y:S02]  /*3e90*/  SHF.R.U32.HI R13, RZ, 0x1, R0 ;  /* 0x00000001ff0d7819 */ /* 0x000fe40000011600 */
[----:B------:R-:W-:-:S04]  /*3ea0*/  SEL R12, RZ, 0x1, !P0 ;  /* 0x00000001ff0c7807 */ /* 0x000fc80004000000 */
[----:B------:R-:W-:-:S04]  /*3eb0*/  LOP3.LUT R17, R12, 0x1, R13, 0xf8, !PT ;  /* 0x000000010c117812 */ /* 0x000fc800078ef80d */
[----:B------:R-:W-:-:S04]  /*3ec0*/  LOP3.LUT R0, R17, R0, RZ, 0xc0, !PT ;  /* 0x0000000011007212 */ /* 0x000fc800078ec0ff */
[----:B------:R-:W-:-:S04]  /*3ed0*/  IADD3 R0, PT, PT, R13, R0, RZ ;  /* 0x000000000d007210 */ /* 0x000fc80007ffe0ff */
[----:B------:R-:W-:Y:S01]  /*3ee0*/  LOP3.LUT R15, R0, R15, RZ, 0xfc, !PT ;  /* 0x0000000f000f7212 */ /* 0x000fe200078efcff */
[----:B------:R-:W-:Y:S06]  /*3ef0*/  BRA `(.L_x_86) ;  /* 0x0000000000347947 */ /* 0x000fec0003800000 */
.L_x_85:
[----:B------:R-:W-:-:S04]  /*3f00*/  LOP3.LUT R15, R15, 0x80000000, RZ, 0xc0, !PT ;  /* 0x800000000f0f7812 */ /* 0x000fc800078ec0ff */
[----:B------:R-:W-:Y:S01]  /*3f10*/  LOP3.LUT R15, R15, 0x7f800000, RZ, 0xfc, !PT ;  /* 0x7f8000000f0f7812 */ /* 0x000fe200078efcff */
[----:B------:R-:W-:Y:S06]  /*3f20*/  BRA `(.L_x_86) ;  /* 0x0000000000287947 */ /* 0x000fec0003800000 */
.L_x_84:
[----:B------:R-:W-:Y:S01]  /*3f30*/  LEA R15, R18, R15, 0x17 ;  /* 0x0000000f120f7211 */ /* 0x000fe200078eb8ff */
[----:B------:R-:W-:Y:S06]  /*3f40*/  BRA `(.L_x_86) ;  /* 0x0000000000207947 */ /* 0x000fec0003800000 */
.L_x_83:
[----:B------:R-:W-:-:S04]  /*3f50*/  LOP3.LUT R15, R15, 0x80000000, R0, 0x48, !PT ;  /* 0x800000000f0f7812 */ /* 0x000fc800078e4800 */
[----:B------:R-:W-:Y:S01]  /*3f60*/  LOP3.LUT R15, R15, 0x7f800000, RZ, 0xfc, !PT ;  /* 0x7f8000000f0f7812 */ /* 0x000fe200078efcff */
[----:B------:R-:W-:Y:S06]  /*3f70*/  BRA `(.L_x_86) ;  /* 0x0000000000147947 */ /* 0x000fec0003800000 */
.L_x_82:
[----:B------:R-:W-:Y:S01]  /*3f80*/  LOP3.LUT R15, R15, 0x80000000, R0, 0x48, !PT ;  /* 0x800000000f0f7812 */ /* 0x000fe200078e4800 */
[----:B------:R-:W-:Y:S06]  /*3f90*/  BRA `(.L_x_86) ;  /* 0x00000000000c7947 */ /* 0x000fec0003800000 */
.L_x_81:
[----:B------:R-:W0:Y:S01]  /*3fa0*/  MUFU.RSQ R15, -QNAN ;  /* 0xffc00000000f7908 */ /* 0x000e220000001400 */
[----:B------:R-:W-:Y:S05]  /*3fb0*/  BRA `(.L_x_86) ;  /* 0x0000000000047947 */ /* 0x000fea0003800000 */
.L_x_80:
[----:B------:R-:W-:-:S07]  /*3fc0*/  FADD.FTZ R15, R0, R3 ;  /* 0x00000003000f7221 */ /* 0x000fce0000010000 */
.L_x_86:
[----:B0-----:R-:W-:Y:S01]  /*3fd0*/  MOV R13, R15 ;  /* 0x0000000f000d7202 */ /* 0x001fe20000000f00 */
[----:B------:R-:W-:-:S04]  /*3fe0*/  HFMA2 R15, -RZ, RZ, 0, 0 ;  /* 0x00000000ff0f7431 */ /* 0x000fc800000001ff */
[----:B------:R-:W-:Y:S05]  /*3ff0*/  RET.REL.NODEC R14 `(_Z19softmax_loss_kernelPKfPKiPfS3_ii) ;  /* 0xffffffc00e007950 */ /* 0x000fea0003c3ffff */
.L_x_87:
        /* <DEDUP_REMOVED lines=16> */
.L_x_103:


//--------------------- .text._Z17fc_forward_kernelPKfS0_S0_Pfiib --------------------------
	.section	.text._Z17fc_forward_kernelPKfS0_S0_Pfiib,"ax",@progbits
	.align	128
        .global         _Z17fc_forward_kernelPKfS0_S0_Pfiib
        .type           _Z17fc_forward_kernelPKfS0_S0_Pfiib,@function
        .size           _Z17fc_forward_kernelPKfS0_S0_Pfiib,(.L_x_109 - _Z17fc_forward_kernelPKfS0_S0_Pfiib)
        .other          _Z17fc_forward_kernelPKfS0_S0_Pfiib,@"STO_CUDA_ENTRY STV_DEFAULT"
_Z17fc_forward_kernelPKfS0_S0_Pfiib:
.text._Z17fc_forward_kernelPKfS0_S0_Pfiib:
[----:B------:R-:W-:Y:S01]  /*0000*/  LDC R1, c[0x0][0x37c] ;  /* 0x0000df00ff017b82 */ /* 0x000fe20000000800 */
[----:B------:R-:W0:Y:S01]  /*0010*/  S2R R0, SR_TID.X ;  /* 0x0000000000007919 */ /* 0x000e220000002100 */
[----:B------:R-:W0:Y:S02]  /*0020*/  LDCU UR10, c[0x0][0x3a4] ;  /* 0x00007480ff0a77ac */ /* 0x000e240008000800 */
[----:B0-----:R-:W-:-:S13]  /*0030*/  ISETP.GE.AND P0, PT, R0, UR10, PT ;  /* 0x0000000a00007c0c */ /* 0x001fda000bf06270 */
[----:B------:R-:W-:Y:S05]  /*0040*/  @P0 EXIT ;  /* 0x000000000000094d */ /* 0x000fea0003800000 */
[----:B------:R-:W0:Y:S01]  /*0050*/  LDC.64 R2, c[0x0][0x390] ;  /* 0x0000e400ff027b82 */ /* 0x000e220000000a00 */
[----:B------:R-:W1:Y:S01]  /*0060*/  LDCU.64 UR8, c[0x0][0x358] ;  /* 0x00006b00ff0877ac */ /* 0x000e620008000a00 */
[----:B------:R-:W2:Y:S01]  /*0070*/  LDCU UR5, c[0x0][0x3a0] ;  /* 0x00007400ff0577ac */ /* 0x000ea20008000800 */
[----:B0-----:R-:W-:-:S05]  /*0080*/  IMAD.WIDE.U32 R2, R0, 0x4, R2 ;  /* 0x0000000400027825 */ /* 0x001fca00078e0002 */
[----:B-1----:R0:W5:Y:S01]  /*0090*/  LDG.E R15, desc[UR8][R2.64] ;  /* 0x00000008020f7981 */ /* 0x002162000c1e1900 */
[----:B--2---:R-:W-:Y:S01]  /*00a0*/  UISETP.GE.AND UP0, UPT, UR5, 0x1, UPT ;  /* 0x000000010500788c */ /* 0x004fe2000bf06270 */
[----:B------:R-:W1:Y:S08]  /*00b0*/  S2R R7, SR_CTAID.X ;  /* 0x0000000000077919 */ /* 0x000e700000002500 */
[----:B0-----:R-:W-:Y:S05]  /*00c0*/  BRA.U !UP0, `(.L_x_88) ;  /* 0x0000000908c47547 */ /* 0x001fea000b800000 */
[----:B------:R-:W-:Y:S02]  /*00d0*/  UISETP.GE.U32.AND UP1, UPT, UR5, 0x10, UPT ;  /* 0x000000100500788c */ /* 0x000fe4000bf26070 */
[----:B-1----:R-:W-:Y:S01]  /*00e0*/  IMAD R6, R7, UR5, RZ ;  /* 0x0000000507067c24 */ /* 0x002fe2000f8e02ff */
[----:B------:R-:W-:Y:S02]  /*00f0*/  ULOP3.LUT UR6, UR5, 0xf, URZ, 0xc0, !UPT ;  /* 0x0000000f05067892 */ /* 0x000fe4000f8ec0ff */
[----:B------:R-:W-:Y:S01]  /*0100*/  IMAD R8, R0, UR5, RZ ;  /* 0x0000000500087c24 */ /* 0x000fe2000f8e02ff */
[----:B------:R-:W-:Y:S01]  /*0110*/  UMOV UR4, URZ ;  /* 0x000000ff00047c82 */ /* 0x000fe20008000000 */
[----:B------:R-:W-:Y:S02]  /*0120*/  UISETP.NE.AND UP0, UPT, UR6, URZ, UPT ;  /* 0x000000ff0600728c */ /* 0x000fe4000bf05270 */
[----:B------:R-:W-:Y:S09]  /*0130*/  BRA.U !UP1, `(.L_x_89) ;  /* 0x0000000509047547 */ /* 0x000ff2000b800000 */
[----:B------:R-:W0:Y:S01]  /*0140*/  LDC.64 R2, c[0x0][0x380] ;  /* 0x0000e000ff027b82 */ /* 0x000e220000000a00 */
[----:B------:R-:W-:-:S04]  /*0150*/  ULOP3.LUT UR4, UR5, 0x7ffffff0, URZ, 0xc0, !UPT ;  /* 0x7ffffff005047892 */ /* 0x000fc8000f8ec0ff */
[----:B------:R-:W-:-:S03]  /*0160*/  UIADD3 UR7, UPT, UPT, -UR4, URZ, URZ ;  /* 0x000000ff04077290 */ /* 0x000fc6000fffe1ff */
[----:B------:R-:W1:Y:S01]  /*0170*/  LDC.64 R4, c[0x0][0x388] ;  /* 0x0000e200ff047b82 */ /* 0x000e620000000a00 */
[----:B0-----:R-:W-:-:S03]  /*0180*/  IMAD.WIDE.U32 R2, R6, 0x4, R2 ;  /* 0x0000000406027825 */ /* 0x001fc600078e0002 */
[----:B------:R-:W-:Y:S01]  /*0190*/  IADD3 R2, P0, PT, R2, 0x20, RZ ;  /* 0x0000002002027810 */ /* 0x000fe20007f1e0ff */
[----:B-1----:R-:W-:-:S03]  /*01a0*/  IMAD.WIDE.U32 R4, R8, 0x4, R4 ;  /* 0x0000000408047825 */ /* 0x002fc600078e0004 */
[----:B------:R-:W-:Y:S02]  /*01b0*/  IADD3.X R3, PT, PT, RZ, R3, RZ, P0, !PT ;  /* 0x00000003ff037210 */ /* 0x000fe400007fe4ff */
[----:B------:R-:W-:-:S04]  /*01c0*/  IADD3 R4, P1, PT, R4, 0x20, RZ ;  /* 0x0000002004047810 */ /* 0x000fc80007f3e0ff */
[----:B------:R-:W-:-:S09]  /*01d0*/  IADD3.X R5, PT, PT, RZ, R5, RZ, P1, !PT ;  /* 0x00000005ff057210 */ /* 0x000fd20000ffe4ff */
.L_x_90:
[----:B------:R-:W2:Y:S04]  /*01e0*/  LDG.E R16, desc[UR8][R2.64+-0x20] ;  /* 0xffffe00802107981 */ /* 0x000ea8000c1e1900 */
[----:B------:R-:W2:Y:S04]  /*01f0*/  LDG.E R17, desc[UR8][R4.64+-0x20] ;  /* 0xffffe00804117981 */ /* 0x000ea8000c1e1900 */
[----:B------:R-:W3:Y:S04]  /*0200*/  LDG.E R18, desc[UR8][R2.64+-0x1c] ;  /* 0xffffe40802127981 */ /* 0x000ee8000c1e1900 */
[----:B------:R-:W3:Y:S04]  /*0210*/  LDG.E R25, desc[UR8][R4.64+-0x1c] ;  /* 0xffffe40804197981 */ /* 0x000ee8000c1e1900 */
[----:B------:R-:W4:Y:S04]  /*0220*/  LDG.E R19, desc[UR8][R2.64+-0x18] ;  /* 0xffffe80802137981 */ /* 0x000f28000c1e1900 */
        /* <DEDUP_REMOVED lines=10> */
[----:B------:R-:W4:Y:S01]  /*02d0*/  LDG.E R14, desc[UR8][R4.64+-0x4] ;  /* 0xfffffc08040e7981 */ /* 0x000f22000c1e1900 */
[----:B--2--5:R-:W-:-:S03]  /*02e0*/  FFMA R17, R16, R17, R15 ;  /* 0x0000001110117223 */ /* 0x024fc6000000000f */
[----:B------:R-:W2:Y:S04]  /*02f0*/  LDG.E R15, desc[UR8][R2.64] ;  /* 0x00000008020f7981 */ /* 0x000ea8000c1e1900 */
[----:B------:R-:W2:Y:S01]  /*0300*/  LDG.E R16, desc[UR8][R4.64] ;  /* 0x0000000804107981 */ /* 0x000ea2000c1e1900 */
[----:B---3--:R-:W-:-:S03]  /*0310*/  FFMA R26, R18, R25, R17 ;  /* 0x00000019121a7223 */ /* 0x008fc60000000011 */
[----:B------:R-:W3:Y:S04]  /*0320*/  LDG.E R17, desc[UR8][R2.64+0x4] ;  /* 0x0000040802117981 */ /* 0x000ee8000c1e1900 */
[----:B------:R-:W3:Y:S01]  /*0330*/  LDG.E R18, desc[UR8][R4.64+0x4] ;  /* 0x0000040804127981 */ /* 0x000ee2000c1e1900 */
[----:B----4-:R-:W-:-:S03]  /*0340*/  FFMA R25, R19, R20, R26 ;  /* 0x0000001413197223 */ /* 0x010fc6000000001a */
[----:B------:R-:W4:Y:S04]  /*0350*/  LDG.E R19, desc[UR8][R2.64+0x8] ;  /* 0x0000080802137981 */ /* 0x000f28000c1e1900 */
[----:B------:R-:W4:Y:S01]  /*0360*/  LDG.E R20, desc[UR8][R4.64+0x8] ;  /* 0x0000080804147981 */ /* 0x000f22000c1e1900 */
[----:B------:R-:W-:-:S03]  /*0370*/  FFMA R26, R22, R21, R25 ;  /* 0x00000015161a7223 */ /* 0x000fc60000000019 */
        /* <DEDUP_REMOVED lines=12> */
[----:B------:R0:W4:Y:S04]  /*0440*/  LDG.E R13, desc[UR8][R2.64+0x1c] ;  /* 0x00001c08020d7981 */ /* 0x000128000c1e1900 */
[----:B------:R1:W4:Y:S01]  /*0450*/  LDG.E R14, desc[UR8][R4.64+0x1c] ;  /* 0x00001c08040e7981 */ /* 0x000322000c1e1900 */
[----:B------:R-:W-:-:S04]  /*0460*/  UIADD3 UR7, UPT, UPT, UR7, 0x10, URZ ;  /* 0x0000001007077890 */ /* 0x000fc8000fffe0ff */
[----:B------:R-:W-:Y:S01]  /*0470*/  UISETP.NE.AND UP1, UPT, UR7, URZ, UPT ;  /* 0x000000ff0700728c */ /* 0x000fe2000bf25270 */
[----:B0-----:R-:W-:Y:S02]  /*0480*/  IADD3 R2, P0, PT, R2, 0x40, RZ ;  /* 0x0000004002027810 */ /* 0x001fe40007f1e0ff */
[----:B-1----:R-:W-:Y:S02]  /*0490*/  IADD3 R4, P1, PT, R4, 0x40, RZ ;  /* 0x0000004004047810 */ /* 0x002fe40007f3e0ff */
[----:B------:R-:W-:Y:S02]  /*04a0*/  IADD3.X R3, PT, PT, RZ, R3, RZ, P0, !PT ;  /* 0x00000003ff037210 */ /* 0x000fe400007fe4ff */
[----:B------:R-:W-:Y:S01]  /*04b0*/  IADD3.X R5, PT, PT, RZ, R5, RZ, P1, !PT ;  /* 0x00000005ff057210 */ /* 0x000fe20000ffe4ff */
[----:B--2---:R-:W-:-:S04]  /*04c0*/  FFMA R16, R15, R16, R26 ;  /* 0x000000100f107223 */ /* 0x004fc8000000001a */
[----:B---3--:R-:W-:-:S04]  /*04d0*/  FFMA R16, R17, R18, R16 ;  /* 0x0000001211107223 */ /* 0x008fc80000000010 */
[----:B----4-:R-:W-:-:S04]  /*04e0*/  FFMA R16, R19, R20, R16 ;  /* 0x0000001413107223 */ /* 0x010fc80000000010 */
[----:B------:R-:W-:-:S04]  /*04f0*/  FFMA R16, R21, R22, R16 ;  /* 0x0000001615107223 */ /* 0x000fc80000000010 */
[----:B------:R-:W-:-:S04]  /*0500*/  FFMA R16, R23, R24, R16 ;  /* 0x0000001817107223 */ /* 0x000fc80000000010 */
[----:B------:R-:W-:-:S04]  /*0510*/  FFMA R9, R9, R10, R16 ;  /* 0x0000000a09097223 */ /* 0x000fc80000000010 */
[----:B------:R-:W-:-:S04]  /*0520*/  FFMA R12, R12, R11, R9 ;  /* 0x0000000b0c0c7223 */ /* 0x000fc80000000009 */
[----:B------:R-:W-:Y:S01]  /*0530*/  FFMA R15, R13, R14, R12 ;  /* 0x0000000e0d0f7223 */ /* 0x000fe2000000000c */
[----:B------:R-:W-:Y:S06]  /*0540*/  BRA.U UP1, `(.L_x_90) ;  /* 0xfffffffd01247547 */ /* 0x000fec000b83ffff */
.L_x_89:
[----:B------:R-:W-:Y:S05]  /*0550*/  BRA.U !UP0, `(.L_x_88) ;  /* 0x0000000508a07547 */ /* 0x000fea000b800000 */
[----:B------:R-:W-:Y:S02]  /*0560*/  UISETP.GE.U32.AND UP0, UPT, UR6, 0x8, UPT ;  /* 0x000000080600788c */ /* 0x000fe4000bf06070 */
[----:B------:R-:W-:-:S04]  /*0570*/  ULOP3.LUT UR7, UR5, 0x7, URZ, 0xc0, !UPT ;  /* 0x0000000705077892 */ /* 0x000fc8000f8ec0ff */
[----:B------:R-:W-:-:S03]  /*0580*/  UISETP.NE.AND UP1, UPT, UR7, URZ, UPT ;  /* 0x000000ff0700728c */ /* 0x000fc6000bf25270 */
[----:B------:R-:W-:Y:S08]  /*0590*/  BRA.U !UP0, `(.L_x_91) ;  /* 0x0000000108a47547 */ /* 0x000ff0000b800000 */
[----:B------:R-:W0:Y:S01]  /*05a0*/  LDC.64 R12, c[0x0][0x380] ;  /* 0x0000e000ff0c7b82 */ /* 0x000e220000000a00 */
[C---:B------:R-:W-:Y:S02]  /*05b0*/  IADD3 R17, PT, PT, R6.reuse, UR4, RZ ;  /* 0x0000000406117c10 */ /* 0x040fe4000fffe0ff */
[----:B------:R-:W-:Y:S02]  /*05c0*/  IADD3 R19, P0, PT, R6, UR4, RZ ;  /* 0x0000000406137c10 */ /* 0x000fe4000ff1e0ff */
[C---:B------:R-:W-:Y:S02]  /*05d0*/  IADD3 R14, P1, PT, R8.reuse, UR4, RZ ;  /* 0x00000004080e7c10 */ /* 0x040fe4000ff3e0ff */
[----:B------:R-:W-:Y:S01]  /*05e0*/  IADD3 R9, PT, PT, R8, UR4, RZ ;  /* 0x0000000408097c10 */ /* 0x000fe2000fffe0ff */
[----:B------:R-:W1:Y:S01]  /*05f0*/  LDC.64 R4, c[0x0][0x380] ;  /* 0x0000e000ff047b82 */ /* 0x000e620000000a00 */
[----:B------:R-:W-:Y:S02]  /*0600*/  IADD3.X R20, PT, PT, RZ, RZ, RZ, P0, !PT ;  /* 0x000000ffff147210 */ /* 0x000fe400007fe4ff */
[----:B------:R-:W-:-:S05]  /*0610*/  IADD3.X R18, PT, PT, RZ, RZ, RZ, P1, !PT ;  /* 0x000000ffff127210 */ /* 0x000fca0000ffe4ff */
[----:B------:R-:W2:Y:S08]  /*0620*/  LDC.64 R2, c[0x0][0x388] ;  /* 0x0000e200ff027b82 */ /* 0x000eb00000000a00 */
[----:B------:R-:W3:Y:S01]  /*0630*/  LDC.64 R10, c[0x0][0x388] ;  /* 0x0000e200ff0a7b82 */ /* 0x000ee20000000a00 */
[----:B0-----:R-:W-:-:S06]  /*0640*/  IMAD.WIDE.U32 R16, R17, 0x4, R12 ;  /* 0x0000000411107825 */ /* 0x001fcc00078e000c */
[----:B------:R-:W4:Y:S01]  /*0650*/  LDG.E R16, desc[UR8][R16.64] ;  /* 0x0000000810107981 */ /* 0x000f22000c1e1900 */
[----:B-1----:R-:W-:-:S04]  /*0660*/  LEA R4, P0, R19, R4, 0x2 ;  /* 0x0000000413047211 */ /* 0x002fc800078010ff */
[----:B------:R-:W-:Y:S02]  /*0670*/  LEA.HI.X R5, R19, R5, R20, 0x2, P0 ;  /* 0x0000000513057211 */ /* 0x000fe400000f1414 */
[----:B--2---:R-:W-:-:S03]  /*0680*/  LEA R2, P1, R14, R2, 0x2 ;  /* 0x000000020e027211 */ /* 0x004fc600078210ff */
[----:B------:R-:W2:Y:S01]  /*0690*/  LDG.E R19, desc[UR8][R4.64+0x4] ;  /* 0x0000040804137981 */ /* 0x000ea2000c1e1900 */
[----:B------:R-:W-:-:S03]  /*06a0*/  LEA.HI.X R3, R14, R3, R18, 0x2, P1 ;  /* 0x000000030e037211 */ /* 0x000fc600008f1412 */
[----:B------:R-:W2:Y:S01]  /*06b0*/  LDG.E R21, desc[UR8][R4.64+0x8] ;  /* 0x0000080804157981 */ /* 0x000ea2000c1e1900 */
[----:B---3--:R-:W-:-:S03]  /*06c0*/  IMAD.WIDE.U32 R10, R9, 0x4, R10 ;  /* 0x00000004090a7825 */ /* 0x008fc600078e000a */
[----:B------:R-:W2:Y:S04]  /*06d0*/  LDG.E R18, desc[UR8][R2.64+0x4] ;  /* 0x0000040802127981 */ /* 0x000ea8000c1e1900 */
[----:B------:R-:W4:Y:S04]  /*06e0*/  LDG.E R14, desc[UR8][R10.64] ;  /* 0x000000080a0e7981 */ /* 0x000f28000c1e1900 */
[----:B------:R-:W3:Y:S04]  /*06f0*/  LDG.E R20, desc[UR8][R2.64+0x8] ;  /* 0x0000080802147981 */ /* 0x000ee8000c1e1900 */
        /* <DEDUP_REMOVED lines=9> */
[----:B------:R-:W3:Y:S01]  /*0790*/  LDG.E R17, desc[UR8][R2.64+0x1c] ;  /* 0x00001c0802117981 */ /* 0x000ee2000c1e1900 */
[----:B------:R-:W-:Y:S01]  /*07a0*/  UIADD3 UR4, UPT, UPT, UR4, 0x8, URZ ;  /* 0x0000000804047890 */ /* 0x000fe2000fffe0ff */
[----:B----45:R-:W-:-:S04]  /*07b0*/  FFMA R14, R16, R14, R15 ;  /* 0x0000000e100e7223 */ /* 0x030fc8000000000f */
[----:B--2---:R-:W-:-:S04]  /*07c0*/  FFMA R14, R19, R18, R14 ;  /* 0x00000012130e7223 */ /* 0x004fc8000000000e */
[----:B---3--:R-:W-:-:S04]  /*07d0*/  FFMA R14, R21, R20, R14 ;  /* 0x00000014150e7223 */ /* 0x008fc8000000000e */
[----:B------:R-:W-:-:S04]  /*07e0*/  FFMA R14, R23, R22, R14 ;  /* 0x00000016170e7223 */ /* 0x000fc8000000000e */
[----:B------:R-:W-:-:S04]  /*07f0*/  FFMA R25, R25, R24, R14 ;  /* 0x0000001819197223 */ /* 0x000fc8000000000e */
[----:B------:R-:W-:-:S04]  /*0800*/  FFMA R12, R12, R13, R25 ;  /* 0x0000000d0c0c7223 */ /* 0x000fc80000000019 */
[----:B------:R-:W-:-:S04]  /*0810*/  FFMA R10, R9, R10, R12 ;  /* 0x0000000a090a7223 */ /* 0x000fc8000000000c */
[----:B------:R-:W-:-:S07]  /*0820*/  FFMA R15, R11, R17, R10 ;  /* 0x000000110b0f7223 */ /* 0x000fce000000000a */
.L_x_91:
[----:B------:R-:W-:Y:S05]  /*0830*/  BRA.U !UP1, `(.L_x_88) ;  /* 0x0000000109e87547 */ /* 0x000fea000b800000 */
[----:B------:R-:W-:Y:S02]  /*0840*/  UISETP.GE.U32.AND UP0, UPT, UR7, 0x4, UPT ;  /* 0x000000040700788c */ /* 0x000fe4000bf06070 */
[----:B------:R-:W-:-:S04]  /*0850*/  ULOP3.LUT UR5, UR5, 0x3, URZ, 0xc0, !UPT ;  /* 0x0000000305057892 */ /* 0x000fc8000f8ec0ff */
[----:B------:R-:W-:-:S03]  /*0860*/  UISETP.NE.AND UP1, UPT, UR5, URZ, UPT ;  /* 0x000000ff0500728c */ /* 0x000fc6000bf25270 */
[----:B------:R-:W-:Y:S08]  /*0870*/  BRA.U !UP0, `(.L_x_92) ;  /* 0x0000000108747547 */ /* 0x000ff0000b800000 */
[----:B------:R-:W0:Y:S01]  /*0880*/  LDC.64 R12, c[0x0][0x380] ;  /* 0x0000e000ff0c7b82 */ /* 0x000e220000000a00 */
[----:B------:R-:W-:Y:S02]  /*0890*/  IADD3 R9, PT, PT, R6, UR4, RZ ;  /* 0x0000000406097c10 */ /* 0x000fe4000fffe0ff */
[----:B------:R-:W-:Y:S02]  /*08a0*/  IADD3 R17, PT, PT, R8, UR4, RZ ;  /* 0x0000000408117c10 */ /* 0x000fe4000fffe0ff */
[----:B------:R-:W-:Y:S02]  /*08b0*/  IADD3 R14, P0, PT, R6, UR4, RZ ;  /* 0x00000004060e7c10 */ /* 0x000fe4000ff1e0ff */
[----:B------:R-:W-:Y:S01]  /*08c0*/  IADD3 R18, P1, PT, R8, UR4, RZ ;  /* 0x0000000408127c10 */ /* 0x000fe2000ff3e0ff */
[----:B------:R-:W1:Y:S01]  /*08d0*/  LDC.64 R10, c[0x0][0x388] ;  /* 0x0000e200ff0a7b82 */ /* 0x000e620000000a00 */
[----:B------:R-:W-:Y:S02]  /*08e0*/  IADD3.X R16, PT, PT, RZ, RZ, RZ, P0, !PT ;  /* 0x000000ffff107210 */ /* 0x000fe400007fe4ff */
[----:B------:R-:W-:-:S05]  /*08f0*/  IADD3.X R19, PT, PT, RZ, RZ, RZ, P1, !PT ;  /* 0x000000ffff137210 */ /* 0x000fca0000ffe4ff */
[----:B------:R-:W2:Y:S08]  /*0900*/  LDC.64 R4, c[0x0][0x380] ;  /* 0x0000e000ff047b82 */ /* 0x000eb00000000a00 */
[----:B------:R-:W3:Y:S01]  /*0910*/  LDC.64 R2, c[0x0][0x388] ;  /* 0x0000e200ff027b82 */ /* 0x000ee20000000a00 */
[----:B0-----:R-:W-:-:S06]  /*0920*/  IMAD.WIDE.U32 R12, R9, 0x4, R12 ;  /* 0x00000004090c7825 */ /* 0x001fcc00078e000c */
[----:B------:R-:W4:Y:S01]  /*0930*/  LDG.E R12, desc[UR8][R12.64] ;  /* 0x000000080c0c7981 */ /* 0x000f22000c1e1900 */
[----:B-1----:R-:W-:-:S06]  /*0940*/  IMAD.WIDE.U32 R10, R17, 0x4, R10 ;  /* 0x00000004110a7825 */ /* 0x002fcc00078e000a */
[----:B------:R-:W4:Y:S01]  /*0950*/  LDG.E R10, desc[UR8][R10.64] ;  /* 0x000000080a0a7981 */ /* 0x000f22000c1e1900 */
[----:B--2---:R-:W-:-:S04]  /*0960*/  LEA R4, P0, R14, R4, 0x2 ;  /* 0x000000040e047211 */ /* 0x004fc800078010ff */
[----:B------:R-:W-:Y:S02]  /*0970*/  LEA.HI.X R5, R14, R5, R16, 0x2, P0 ;  /* 0x000000050e057211 */ /* 0x000fe400000f1410 */
[----:B---3--:R-:W-:-:S03]  /*0980*/  LEA R2, P1, R18, R2, 0x2 ;  /* 0x0000000212027211 */ /* 0x008fc600078210ff */
[----:B------:R-:W2:Y:S01]  /*0990*/  LDG.E R14, desc[UR8][R4.64+0x4] ;  /* 0x00000408040e7981 */ /* 0x000ea2000c1e1900 */
[----:B------:R-:W-:-:S03]  /*09a0*/  LEA.HI.X R3, R18, R3, R19, 0x2, P1 ;  /* 0x0000000312037211 */ /* 0x000fc600008f1413 */
[----:B------:R-:W3:Y:S04]  /*09b0*/  LDG.E R16, desc[UR8][R4.64+0x8] ;  /* 0x0000080804107981 */ /* 0x000ee8000c1e1900 */
[----:B------:R-:W2:Y:S04]  /*09c0*/  LDG.E R9, desc[UR8][R2.64+0x4] ;  /* 0x0000040802097981 */ /* 0x000ea8000c1e1900 */
[----:B------:R-:W3:Y:S04]  /*09d0*/  LDG.E R17, desc[UR8][R2.64+0x8] ;  /* 0x0000080802117981 */ /* 0x000ee8000c1e1900 */
[----:B------:R-:W3:Y:S04]  /*09e0*/  LDG.E R18, desc[UR8][R4.64+0xc] ;  /* 0x00000c0804127981 */ /* 0x000ee8000c1e1900 */
[----:B------:R-:W3:Y:S01]  /*09f0*/  LDG.E R19, desc[UR8][R2.64+0xc] ;  /* 0x00000c0802137981 */ /* 0x000ee2000c1e1900 */
[----:B------:R-:W-:Y:S01]  /*0a00*/  UIADD3 UR4, UPT, UPT, UR4, 0x4, URZ ;  /* 0x0000000404047890 */ /* 0x000fe2000fffe0ff */
[----:B----45:R-:W-:-:S04]  /*0a10*/  FFMA R15, R12, R10, R15 ;  /* 0x0000000a0c0f7223 */ /* 0x030fc8000000000f */
[----:B--2---:R-:W-:-:S04]  /*0a20*/  FFMA R9, R14, R9, R15 ;  /* 0x000000090e097223 */ /* 0x004fc8000000000f */
[----:B---3--:R-:W-:-:S04]  /*0a30*/  FFMA R9, R16, R17, R9 ;  /* 0x0000001110097223 */ /* 0x008fc80000000009 */
[----:B------:R-:W-:-:S07]  /*0a40*/  FFMA R15, R18, R19, R9 ;  /* 0x00000013120f7223 */ /* 0x000fce0000000009 */
.L_x_92:
[----:B------:R-:W-:Y:S05]  /*0a50*/  BRA.U !UP1, `(.L_x_88) ;  /* 0x0000000109607547 */ /* 0x000fea000b800000 */
[----:B------:R-:W0:Y:S01]  /*0a60*/  LDC.64 R2, c[0x0][0x388] ;  /* 0x0000e200ff027b82 */ /* 0x000e220000000a00 */
[----:B------:R-:W-:Y:S01]  /*0a70*/  IADD3 R9, PT, PT, R8, UR4, RZ ;  /* 0x0000000408097c10 */ /* 0x000fe2000fffe0ff */
[----:B------:R-:W-:Y:S01]  /*0a80*/  UIADD3 UR5, UPT, UPT, -UR5, URZ, URZ ;  /* 0x000000ff05057290 */ /* 0x000fe2000fffe1ff */
[----:B------:R-:W-:-:S05]  /*0a90*/  IADD3 R11, PT, PT, R6, UR4, RZ ;  /* 0x00000004060b7c10 */ /* 0x000fca000fffe0ff */
[----:B------:R-:W1:Y:S01]  /*0aa0*/  LDC.64 R4, c[0x0][0x380] ;  /* 0x0000e000ff047b82 */ /* 0x000e620000000a00 */
[----:B0-----:R-:W-:-:S05]  /*0ab0*/  IMAD.WIDE.U32 R2, R9, 0x4, R2 ;  /* 0x0000000409027825 */ /* 0x001fca00078e0002 */
[----:B------:R-:W-:Y:S02]  /*0ac0*/  MOV R9, R3 ;  /* 0x0000000300097202 */ /* 0x000fe40000000f00 */
[----:B------:R-:W-:Y:S01]  /*0ad0*/  MOV R8, R2 ;  /* 0x0000000200087202 */ /* 0x000fe20000000f00 */
[----:B-1----:R-:W-:-:S03]  /*0ae0*/  IMAD.WIDE.U32 R4, R11, 0x4, R4 ;  /* 0x000000040b047825 */ /* 0x002fc600078e0004 */
[----:B------:R-:W-:Y:S02]  /*0af0*/  MOV R6, R4 ;  /* 0x0000000400067202 */ /* 0x000fe40000000f00 */
[----:B------:R-:W-:-:S07]  /*0b00*/  MOV R3, R5 ;  /* 0x0000000500037202 */ /* 0x000fce0000000f00 */
.L_x_93:
[----:B------:R-:W-:Y:S02]  /*0b10*/  MOV R2, R6 ;  /* 0x0000000600027202 */ /* 0x000fe40000000f00 */
[----:B------:R-:W-:Y:S02]  /*0b20*/  MOV R4, R8 ;  /* 0x0000000800047202 */ /* 0x000fe40000000f00 */
[----:B------:R-:W-:Y:S02]  /*0b30*/  MOV R5, R9 ;  /* 0x0000000900057202 */ /* 0x000fe40000000f00 */
[----:B------:R0:W2:Y:S04]  /*0b40*/  LDG.E R2, desc[UR8][R2.64] ;  /* 0x0000000802027981 */ /* 0x0000a8000c1e1900 */
[----:B------:R-:W2:Y:S01]  /*0b50*/  LDG.E R4, desc[UR8][R4.64] ;  /* 0x0000000804047981 */ /* 0x000ea2000c1e1900 */
[----:B------:R-:W-:Y:S01]  /*0b60*/  UIADD3 UR5, UPT, UPT, UR5, 0x1, URZ ;  /* 0x0000000105057890 */ /* 0x000fe2000fffe0ff */
[----:B------:R-:W-:-:S02]  /*0b70*/  IADD3 R8, P0, PT, R8, 0x4, RZ ;  /* 0x0000000408087810 */ /* 0x000fc40007f1e0ff */
[----:B------:R-:W-:Y:S01]  /*0b80*/  IADD3 R6, P1, PT, R6, 0x4, RZ ;  /* 0x0000000406067810 */ /* 0x000fe20007f3e0ff */
[----:B------:R-:W-:Y:S01]  /*0b90*/  UISETP.NE.AND UP0, UPT, UR5, URZ, UPT ;  /* 0x000000ff0500728c */ /* 0x000fe2000bf05270 */
[----:B------:R-:W-:Y:S02]  /*0ba0*/  IADD3.X R9, PT, PT, RZ, R9, RZ, P0, !PT ;  /* 0x00000009ff097210 */ /* 0x000fe400007fe4ff */
[----:B0-----:R-:W-:Y:S01]  /*0bb0*/  IADD3.X R3, PT, PT, RZ, R3, RZ, P1, !PT ;  /* 0x00000003ff037210 */ /* 0x001fe20000ffe4ff */
[----:B--2--5:R-:W-:-:S05]  /*0bc0*/  FFMA R15, R2, R4, R15 ;  /* 0x00000004020f7223 */ /* 0x024fca000000000f */
[----:B------:R-:W-:Y:S05]  /*0bd0*/  BRA.U UP0, `(.L_x_93) ;  /* 0xfffffffd00cc7547 */ /* 0x000fea000b83ffff */
.L_x_88:
[----:B------:R-:W0:Y:S01]  /*0be0*/  LDCU.U8 UR4, c[0x0][0x3a8] ;  /* 0x00007500ff0477ac */ /* 0x000e220008000000 */
[----:B------:R-:W2:Y:S01]  /*0bf0*/  LDC.64 R2, c[0x0][0x398] ;  /* 0x0000e600ff027b82 */ /* 0x000ea20000000a00 */
[----:B-1----:R-:W-:Y:S01]  /*0c00*/  IMAD R7, R7, UR10, R0 ;  /* 0x0000000a07077c24 */ /* 0x002fe2000f8e0200 */
[----:B0-----:R-:W-:-:S06]  /*0c10*/  UPRMT UR4, UR4, 0x8880, URZ ;  /* 0x0000888004047896 */ /* 0x001fcc00080000ff */
[----:B------:R-:W-:Y:S01]  /*0c20*/  ISETP.NE.AND P0, PT, RZ, UR4, PT ;  /* 0x00000004ff007c0c */ /* 0x000fe2000bf05270 */
[----:B--2---:R-:W-:-:S12]  /*0c30*/  IMAD.WIDE.U32 R2, R7, 0x4, R2 ;  /* 0x0000000407027825 */ /* 0x004fd800078e0002 */
[----:B-----5:R-:W-:-:S05]  /*0c40*/  @P0 FMNMX R15, RZ, R15, !PT ;  /* 0x0000000fff0f0209 */ /* 0x020fca0007800000 */
[----:B------:R-:W-:Y:S01]  /*0c50*/  STG.E desc[UR8][R2.64], R15 ;  /* 0x0000000f02007986 */ /* 0x000fe2000c101908 */
[----:B------:R-:W-:Y:S05]  /*0c60*/  EXIT ;  /* 0x000000000000794d */ /* 0x000fea0003800000 */
.L_x_94:
        /* <DEDUP_REMOVED lines=9> */
.L_x_109:


//--------------------- .text._Z18conv2_fused_kernelPKfS0_S0_PfPiS2_i --------------------------
	.section	.text._Z18conv2_fused_kernelPKfS0_S0_PfPiS2_i,"ax",@progbits
	.align	128
        .global         _Z18conv2_fused_kernelPKfS0_S0_PfPiS2_i
        .type           _Z18conv2_fused_kernelPKfS0_S0_PfPiS2_i,@function
        .size           _Z18conv2_fused_kernelPKfS0_S0_PfPiS2_i,(.L_x_110 - _Z18conv2_fused_kernelPKfS0_S0_PfPiS2_i)
        .other          _Z18conv2_fused_kernelPKfS0_S0_PfPiS2_i,@"STO_CUDA_ENTRY STV_DEFAULT"
_Z18conv2_fused_kernelPKfS0_S0_PfPiS2_i:
.text._Z18conv2_fused_kernelPKfS0_S0_PfPiS2_i:
[----:B------:R-:W-:Y:S08]  /*0000*/  LDC R1, c[0x0][0x37c] ;  /* 0x0000df00ff017b82 */ /* 0x000ff00000000800 */
[----:B------:R-:W0:Y:S01]  /*0010*/  S2UR UR9, SR_CTAID.Z ;  /* 0x00000000000979c3 */ /* 0x000e220000002700 */
[----:B------:R-:W0:Y:S02]  /*0020*/  LDCU UR4, c[0x0][0x3b0] ;  /* 0x00007600ff0477ac */ /* 0x000e240008000800 */
[----:B0-----:R-:W-:-:S06]  /*0030*/  UISETP.GE.AND UP0, UPT, UR9, UR4, UPT ;  /* 0x000000040900728c */ /* 0x001fcc000bf06270 */
[----:B------:R-:W-:-:S13]  /*0040*/  PLOP3.LUT P0, PT, PT, PT, UP0, 0x80, 0x8 ;  /* 0x000000000008781c */ /* 0x000fda0003f0f008 */
        /* <DEDUP_REMOVED lines=8> */
[----:B------:R-:W0:Y:S01]  /*00d0*/  S2UR UR8, SR_CTAID.X ;  /* 0x00000000000879c3 */ /* 0x000e220000002500 */
[----:B------:R-:W0:Y:S01]  /*00e0*/  LDCU.64 UR4, c[0x0][0x390] ;  /* 0x00007200ff0477ac */ /* 0x000e220008000a00 */
[----:B------:R-:W1:Y:S01]  /*00f0*/  LDCU.64 UR10, c[0x0][0x358] ;  /* 0x00006b00ff0a77ac */ /* 0x000e620008000a00 */
[----:B0-----:R-:W-:-:S06]  /*0100*/  UIMAD.WIDE.U32 UR4, UR8, 0x4, UR4 ;  /* 0x00000004080478a5 */ /* 0x001fcc000f8e0004 */
[----:B------:R-:W-:Y:S01]  /*0110*/  MOV R4, UR4 ;  /* 0x0000000400047c02 */ /* 0x000fe20008000f00 */
[----:B------:R-:W-:-:S05]  /*0120*/  IMAD.U32 R5, RZ, RZ, UR5 ;  /* 0x00000005ff057e24 */ /* 0x000fca000f8e00ff */
[----:B-1----:R0:W5:Y:S01]  /*0130*/  LDG.E R2, desc[UR10][R4.64] ;  /* 0x0000000a04027981 */ /* 0x002162000c1e1900 */
[----:B------:R-:W-:Y:S02]  /*0140*/  HFMA2 R3, -RZ, RZ, -598.5, 40320 ;  /* 0xe0ad78ecff037431 */ /* 0x000fe400000001ff */
[----:B------:R-:W-:Y:S01]  /*0150*/  IMAD.MOV.U32 R11, RZ, RZ, RZ ;  /* 0x000000ffff0b7224 */ /* 0x000fe200078e00ff */
[----:B------:R-:W-:Y:S01]  /*0160*/  MOV R13, RZ ;  /* 0x000000ff000d7202 */ /* 0x000fe20000000f00 */
[----:B------:R-:W-:Y:S01]  /*0170*/  UPLOP3.LUT UP0, UPT, UPT, UPT, UPT, 0x80, 0x8 ;  /* 0x000000000008789c */ /* 0x000fe20003f0f070 */
[----:B------:R-:W-:-:S10]  /*0180*/  UMOV UR4, URZ ;  /* 0x000000ff00047c82 */ /* 0x000fd40008000000 */
.L_x_97:
[----:B0-----:R-:W-:Y:S01]  /*0190*/  LEA R4, R0, UR4, 0x1 ;  /* 0x0000000400047c11 */ /* 0x001fe2000f8e08ff */
[----:B------:R-:W-:Y:S01]  /*01a0*/  IMAD.MOV.U32 R5, RZ, RZ, RZ ;  /* 0x000000ffff057224 */ /* 0x000fe200078e00ff */
[----:B------:R-:W-:Y:S02]  /*01b0*/  UPLOP3.LUT UP1, UPT, UPT, UPT, UP0, 0x80, 0x8 ;  /* 0x000000000008789c */ /* 0x000fe40003f2f000 */
[----:B------:R-:W-:-:S11]  /*01c0*/  UPLOP3.LUT UP0, UPT, UPT, UPT, UPT, 0x80, 0x8 ;  /* 0x000000000008789c */ /* 0x000fd60003f0f070 */
.L_x_96:
[----:B------:R-:W0:Y:S01]  /*01d0*/  S2R R6, SR_TID.Y ;  /* 0x0000000000067919 */ /* 0x000e220000002200 */
[----:B------:R-:W-:Y:S01]  /*01e0*/  VIADD R7, R4, 0xfffffffe ;  /* 0xfffffffe04077836 */ /* 0x000fe20000000000 */
[----:B-----5:R-:W-:Y:S01]  /*01f0*/  MOV R10, R2 ;  /* 0x00000002000a7202 */ /* 0x020fe20000000f00 */
[----:B------:R-:W1:Y:S03]  /*0200*/  LDCU.64 UR12, c[0x0][0x388] ;  /* 0x00007100ff0c77ac */ /* 0x000e660008000a00 */
[----:B------:R-:W-:Y:S01]  /*0210*/  ISETP.GE.U32.AND P0, PT, R7, 0xc, PT ;  /* 0x0000000c0700780c */ /* 0x000fe20003f06070 */
[----:B------:R-:W-:Y:S01]  /*0220*/  UPLOP3.LUT UP2, UPT, UPT, UPT, UP0, 0x80, 0x8 ;  /* 0x000000000008789c */ /* 0x000fe20003f4f000 */
[----:B------:R-:W-:Y:S01]  /*0230*/  UMOV UR5, URZ ;  /* 0x000000ff00057c82 */ /* 0x000fe20008000000 */
[----:B0-----:R-:W-:-:S04]  /*0240*/  LEA R8, R6, R5, 0x1 ;  /* 0x0000000506087211 */ /* 0x001fc800078e08ff */
[C---:B------:R-:W-:Y:S01]  /*0250*/  IADD3 R9, PT, PT, R8.reuse, -0x1, RZ ;  /* 0xffffffff08097810 */ /* 0x040fe20007ffe0ff */
[----:B------:R-:W-:-:S03]  /*0260*/  VIADD R8, R8, 0xfffffffe ;  /* 0xfffffffe08087836 */ /* 0x000fc60000000000 */
[----:B------:R-:W-:Y:S01]  /*0270*/  ISETP.GE.U32.AND P1, PT, R9, 0xc, PT ;  /* 0x0000000c0900780c */ /* 0x000fe20003f26070 */
[----:B------:R-:W-:Y:S01]  /*0280*/  IMAD.MOV.U32 R9, RZ, RZ, R13 ;  /* 0x000000ffff097224 */ /* 0x000fe200078e000d */
[----:B------:R-:W-:Y:S02]  /*0290*/  ISETP.LT.U32.AND P0, PT, R8, 0xc, !P0 ;  /* 0x0000000c0800780c */ /* 0x000fe40004701070 */
[----:B------:R-:W-:Y:S02]  /*02a0*/  ISETP.LT.U32.AND P4, PT, R7, 0xc, !P1 ;  /* 0x0000000c0700780c */ /* 0x000fe40004f81070 */
[----:B------:R-:W-:Y:S02]  /*02b0*/  ISETP.LT.U32.AND P1, PT, R4, 0xc, !P1 ;  /* 0x0000000c0400780c */ /* 0x000fe40004f21070 */
[----:B-1----:R-:W-:-:S11]  /*02c0*/  MOV R8, R11 ;  /* 0x0000000b00087202 */ /* 0x002fd60000000f00 */
.L_x_95:
[----:B------:R-:W-:Y:S01]  /*02d0*/  IMAD R25, R6, 0x2, R5 ;  /* 0x0000000206197824 */ /* 0x000fe200078e0205 */
[----:B------:R-:W0:Y:S01]  /*02e0*/  @P4 LDC.64 R28, c[0x0][0x380] ;  /* 0x0000e000ff1c4b82 */ /* 0x000e220000000a00 */
[----:B------:R-:W-:Y:S01]  /*02f0*/  UMOV UR6, 0x360 ;  /* 0x0000036000067882 */ /* 0x000fe20000000000 */
[----:B------:R-:W-:Y:S01]  /*0300*/  UIMAD UR7, UR8, 0x6, UR5 ;  /* 0x00000006080778a4 */ /* 0x000fe2000f8e0205 */
[----:B------:R-:W-:Y:S01]  /*0310*/  IMAD R13, R25, 0xc, RZ ;  /* 0x0000000c190d7824 */ /* 0x000fe200078e02ff */
[----:B------:R-:W-:Y:S01]  /*0320*/  VIMNMX.U32 R11, PT, PT, R7, R25, !PT ;  /* 0x00000019070b7248 */ /* 0x000fe20007fe0000 */
[----:B------:R-:W-:Y:S01]  /*0330*/  UIMAD UR6, UR9, UR6, -0x18 ;  /* 0xffffffe8090674a4 */ /* 0x000fe2000f8e0206 */
[----:B------:R-:W-:Y:S01]  /*0340*/  ISETP.GT.U32.AND P3, PT, R25, 0xa, PT ;  /* 0x0000000a1900780c */ /* 0x000fe20003f64070 */
[----:B------:R-:W-:Y:S01]  /*0350*/  VIADD R12, R13, 0xc ;  /* 0x0000000c0d0c7836 */ /* 0x000fe20000000000 */
[----:B------:R-:W-:Y:S01]  /*0360*/  ISETP.GT.U32.AND P5, PT, R11, 0xb, PT ;  /* 0x0000000b0b00780c */ /* 0x000fe20003fa4070 */
[----:B------:R-:W1:Y:S01]  /*0370*/  @P0 LDC.64 R18, c[0x0][0x380] ;  /* 0x0000e000ff120b82 */ /* 0x000e620000000a00 */
[----:B------:R-:W-:Y:S01]  /*0380*/  UIMAD UR6, UR5, 0x90, UR6 ;  /* 0x00000090050678a4 */ /* 0x000fe2000f8e0206 */
[----:B------:R-:W-:Y:S01]  /*0390*/  ISETP.GT.U32.OR P6, PT, R7, 0xb, P3 ;  /* 0x0000000b0700780c */ /* 0x000fe20001fc4470 */
[----:B------:R-:W-:-:S04]  /*03a0*/  VIADD R20, R13, 0x18 ;  /* 0x000000180d147836 */ /* 0x000fc80000000000 */
[----:B------:R-:W-:Y:S01]  /*03b0*/  IADD3 R22, PT, PT, R7, UR6, RZ ;  /* 0x0000000607167c10 */ /* 0x000fe2000fffe0ff */
[----:B------:R-:W-:-:S03]  /*03c0*/  UIMAD UR6, UR7, 0x19, URZ ;  /* 0x00000019070678a4 */ /* 0x000fc6000f8e02ff */
[----:B------:R-:W-:Y:S01]  /*03d0*/  @P4 IADD3 R17, PT, PT, R12, R22, RZ ;  /* 0x000000160c114210 */ /* 0x000fe20007ffe0ff */
[----:B------:R-:W2:Y:S01]  /*03e0*/  @!P5 LDC.64 R14, c[0x0][0x380] ;  /* 0x0000e000ff0edb82 */ /* 0x000ea20000000a00 */
[----:B------:R-:W-:Y:S01]  /*03f0*/  UIMAD.WIDE.U32 UR6, UR6, 0x4, UR12 ;  /* 0x00000004060678a5 */ /* 0x000fe2000f8e000c */
[----:B------:R-:W-:Y:S02]  /*0400*/  @P0 IMAD R11, R25, 0xc, R22 ;  /* 0x0000000c190b0824 */ /* 0x000fe400078e0216 */
[----:B0-----:R-:W-:-:S03]  /*0410*/  @P4 IMAD.WIDE.U32 R28, R17, 0x4, R28 ;  /* 0x00000004111c4825 */ /* 0x001fc600078e001c */
[----:B------:R-:W-:Y:S01]  /*0420*/  MOV R17, UR7 ;  /* 0x0000000700117c02 */ /* 0x000fe20008000f00 */
[----:B------:R-:W-:Y:S01]  /*0430*/  IMAD.U32 R16, RZ, RZ, UR6 ;  /* 0x00000006ff107e24 */ /* 0x000fe2000f8e00ff */
[----:B------:R-:W-:Y:S01]  /*0440*/  MOV R26, UR6 ;  /* 0x00000006001a7c02 */ /* 0x000fe20008000f00 */
[----:B------:R-:W-:Y:S01]  /*0450*/  IMAD.U32 R27, RZ, RZ, UR7 ;  /* 0x00000007ff1b7e24 */ /* 0x000fe2000f8e00ff */
[----:B------:R-:W3:Y:S01]  /*0460*/  @P4 LDG.E R29, desc[UR10][R28.64] ;  /* 0x0000000a1c1d4981 */ /* 0x000ee2000c1e1900 */
[----:B-1----:R-:W-:Y:S01]  /*0470*/  @P0 IMAD.WIDE.U32 R18, R11, 0x4, R18 ;  /* 0x000000040b120825 */ /* 0x002fe200078e0012 */
[----:B------:R-:W-:Y:S02]  /*0480*/  @!P5 IADD3 R11, PT, PT, R20, R22, RZ ;  /* 0x00000016140bd210 */ /* 0x000fe40007ffe0ff */
[----:B------:R0:W4:Y:S04]  /*0490*/  @P0 LDG.E R23, desc[UR10][R16.64] ;  /* 0x0000000a10170981 */ /* 0x000128000c1e1900 */
[----:B------:R1:W4:Y:S04]  /*04a0*/  @P0 LDG.E R21, desc[UR10][R18.64] ;  /* 0x0000000a12150981 */ /* 0x000328000c1e1900 */
[----:B------:R-:W3:Y:S01]  /*04b0*/  @P4 LDG.E R27, desc[UR10][R26.64+0x4] ;  /* 0x0000040a1a1b4981 */ /* 0x000ee2000c1e1900 */
[----:B--2---:R-:W-:Y:S01]  /*04c0*/  @!P5 IMAD.WIDE.U32 R14, R11, 0x4, R14 ;  /* 0x000000040b0ed825 */ /* 0x004fe200078e000e */
[----:B0-----:R-:W0:Y:S03]  /*04d0*/  @!P6 LDC.64 R16, c[0x0][0x380] ;  /* 0x0000e000ff10eb82 */ /* 0x001e260000000a00 */
[----:B-1----:R-:W-:Y:S01]  /*04e0*/  IMAD.U32 R18, RZ, RZ, UR6 ;  /* 0x00000006ff127e24 */ /* 0x002fe2000f8e00ff */
[----:B------:R-:W-:Y:S01]  /*04f0*/  MOV R19, UR7 ;  /* 0x0000000700137c02 */ /* 0x000fe20008000f00 */
[----:B------:R1:W2:Y:S04]  /*0500*/  @!P5 LDG.E R26, desc[UR10][R14.64] ;  /* 0x0000000a0e1ad981 */ /* 0x0002a8000c1e1900 */
[----:B------:R-:W2:Y:S01]  /*0510*/  @!P5 LDG.E R24, desc[UR10][R18.64+0x8] ;  /* 0x0000080a1218d981 */ /* 0x000ea2000c1e1900 */
[----:B------:R-:W-:-:S05]  /*0520*/  VIADD R11, R13, 0x24 ;  /* 0x000000240d0b7836 */ /* 0x000fca0000000000 */
[----:B-1----:R-:W-:Y:S01]  /*0530*/  @!P6 IADD3 R15, PT, PT, R11, R22, RZ ;  /* 0x000000160b0fe210 */ /* 0x002fe20007ffe0ff */
[----:B------:R-:W-:-:S04]  /*0540*/  IMAD.U32 R14, RZ, RZ, UR6 ;  /* 0x00000006ff0e7e24 */ /* 0x000fc8000f8e00ff */
[----:B0-----:R-:W-:Y:S01]  /*0550*/  @!P6 IMAD.WIDE.U32 R16, R15, 0x4, R16 ;  /* 0x000000040f10e825 */ /* 0x001fe200078e0010 */
[----:B------:R-:W-:-:S05]  /*0560*/  MOV R15, UR7 ;  /* 0x00000007000f7c02 */ /* 0x000fca0008000f00 */
[----:B------:R-:W5:Y:S04]  /*0570*/  @!P6 LDG.E R17, desc[UR10][R16.64] ;  /* 0x0000000a1011e981 */ /* 0x000f68000c1e1900 */
[----:B------:R-:W5:Y:S01]  /*0580*/  @!P6 LDG.E R28, desc[UR10][R14.64+0xc] ;  /* 0x00000c0a0e1ce981 */ /* 0x000f62000c1e1900 */
[----:B------:R-:W-:Y:S02]  /*0590*/  ISETP.GT.U32.AND P2, PT, R25, 0x9, PT ;  /* 0x000000091900780c */ /* 0x000fe40003f44070 */
[----:B------:R-:W-:Y:S01]  /*05a0*/  IADD3 R13, PT, PT, R13, 0x30, RZ ;  /* 0x000000300d0d7810 */ /* 0x000fe20007ffe0ff */
[----:B----4-:R-:W-:-:S04]  /*05b0*/  @P0 FFMA R10, R21, R23, R10 ;  /* 0x00000017150a0223 */ /* 0x010fc8000000000a */
[----:B---3--:R-:W-:-:S04]  /*05c0*/  @P4 FFMA R10, R29, R27, R10 ;  /* 0x0000001b1d0a4223 */ /* 0x008fc8000000000a */
[----:B--2---:R-:W-:Y:S01]  /*05d0*/  @!P5 FFMA R10, R26, R24, R10 ;  /* 0x000000181a0ad223 */ /* 0x004fe2000000000a */
[----:B------:R-:W-:Y:S01]  /*05e0*/  ISETP.GT.U32.OR P5, PT, R7, 0xb, P2 ;  /* 0x0000000b0700780c */ /* 0x000fe200017a4470 */
[----:B------:R-:W-:-:S12]  /*05f0*/  VIADD R21, R25, 0xfffffffe ;  /* 0xfffffffe19157836 */ /* 0x000fd80000000000 */
[----:B------:R-:W0:Y:S01]  /*0600*/  @!P5 LDC.64 R26, c[0x0][0x380] ;  /* 0x0000e000ff1adb82 */ /* 0x000e220000000a00 */
[----:B------:R-:W-:Y:S01]  /*0610*/  VIADDMNMX.U32 R18, R4, 0xffffffff, R21, !PT ;  /* 0xffffffff04127846 */ /* 0x000fe20007800015 */
[----:B-----5:R-:W-:-:S03]  /*0620*/  @!P6 FFMA R10, R17, R28, R10 ;  /* 0x0000001c110ae223 */ /* 0x020fc6000000000a */
[----:B------:R-:W-:Y:S01]  /*0630*/  ISETP.GT.U32.AND P6, PT, R18, 0xb, PT ;  /* 0x0000000b1200780c */ /* 0x000fe20003fc4070 */
[----:B------:R-:W-:Y:S01]  /*0640*/  @!P5 IMAD.IADD R15, R13, 0x1, R22 ;  /* 0x000000010d0fd824 */ /* 0x000fe200078e0216 */
[----:B------:R-:W-:-:S05]  /*0650*/  MOV R18, UR6 ;  /* 0x0000000600127c02 */ /* 0x000fca0008000f00 */
[----:B------:R-:W2:Y:S06]  /*0660*/  @!P5 LDG.E R19, desc[UR10][R18.64+0x10] ;  /* 0x0000100a1213d981 */ /* 0x000eac000c1e1900 */
[----:B------:R-:W1:Y:S01]  /*0670*/  @!P6 LDC.64 R16, c[0x0][0x380] ;  /* 0x0000e000ff10eb82 */ /* 0x000e620000000a00 */
[----:B0-----:R-:W-:-:S06]  /*0680*/  @!P5 IMAD.WIDE.U32 R26, R15, 0x4, R26 ;  /* 0x000000040f1ad825 */ /* 0x001fcc00078e001a */
[----:B------:R0:W2:Y:S01]  /*0690*/  @!P5 LDG.E R27, desc[UR10][R26.64] ;  /* 0x0000000a1a1bd981 */ /* 0x0000a2000c1e1900 */
[----:B------:R-:W-:-:S04]  /*06a0*/  VIADD R24, R22, 0x1 ;  /* 0x0000000116187836 */ /* 0x000fc80000000000 */
[----:B------:R-:W-:Y:S01]  /*06b0*/  @!P6 IMAD R23, R25, 0xc, R24 ;  /* 0x0000000c1917e824 */ /* 0x000fe200078e0218 */
[----:B------:R-:W-:-:S05]  /*06c0*/  MOV R15, UR7 ;  /* 0x00000007000f7c02 */ /* 0x000fca0008000f00 */
[----:B------:R-:W3:Y:S01]  /*06d0*/  @!P6 LDG.E R14, desc[UR10][R14.64+0x14] ;  /* 0x0000140a0e0ee981 */ /* 0x000ee2000c1e1900 */
[----:B-1----:R-:W-:-:S06]  /*06e0*/  @!P6 IMAD.WIDE.U32 R16, R23, 0x4, R16 ;  /* 0x000000041710e825 */ /* 0x002fcc00078e0010 */
[----:B------:R-:W3:Y:S01]  /*06f0*/  @!P6 LDG.E R17, desc[UR10][R16.64] ;  /* 0x0000000a1011e981 */ /* 0x000ee2000c1e1900 */
[----:B------:R-:W-:-:S05]  /*0700*/  VIADD R23, R25, 0xffffffff ;  /* 0xffffffff19177836 */ /* 0x000fca0000000000 */
[C---:B------:R-:W-:Y:S02]  /*0710*/  VIADDMNMX.U32 R28, R4.reuse, 0xffffffff, R23, !PT ;  /* 0xffffffff041c7846 */ /* 0x040fe40007800017 */
[----:B0-----:R-:W-:Y:S01]  /*0720*/  VIADDMNMX.U32 R26, R4, 0xffffffff, R25, !PT ;  /* 0xffffffff041a7846 */ /* 0x001fe20007800019 */
[----:B--2---:R-:W-:Y:S01]  /*0730*/  @!P5 FFMA R10, R27, R19, R10 ;  /* 0x000000131b0ad223 */ /* 0x004fe2000000000a */
[----:B------:R-:W-:-:S13]  /*0740*/  ISETP.GT.U32.AND P5, PT, R28, 0xb, PT ;  /* 0x0000000b1c00780c */ /* 0x000fda0003fa4070 */
[----:B------:R-:W0:Y:S01]  /*0750*/  @!P5 LDC.64 R18, c[0x0][0x380] ;  /* 0x0000e000ff12db82 */ /* 0x000e220000000a00 */
[----:B---3--:R-:W-:Y:S01]  /*0760*/  @!P6 FFMA R10, R17, R14, R10 ;  /* 0x0000000e110ae223 */ /* 0x008fe2000000000a */
[----:B------:R-:W-:Y:S02]  /*0770*/  ISETP.GT.U32.AND P6, PT, R26, 0xb, PT ;  /* 0x0000000b1a00780c */ /* 0x000fe40003fc4070 */
[----:B------:R-:W-:Y:S01]  /*0780*/  @!P5 IADD3 R27, PT, PT, R12, R24, RZ ;  /* 0x000000180c1bd210 */ /* 0x000fe20007ffe0ff */
[----:B------:R-:W-:-:S05]  /*0790*/  IMAD.U32 R14, RZ, RZ, UR6 ;  /* 0x00000006ff0e7e24 */ /* 0x000fca000f8e00ff */
[----:B------:R1:W2:Y:S05]  /*07a0*/  @!P5 LDG.E R15, desc[UR10][R14.64+0x18] ;  /* 0x0000180a0e0fd981 */ /* 0x0002aa000c1e1900 */
[----:B------:R-:W3:Y:S01]  /*07b0*/  @!P6 LDC.64 R16, c[0x0][0x380] ;  /* 0x0000e000ff10eb82 */ /* 0x000ee20000000a00 */
[----:B0-----:R-:W-:-:S06]  /*07c0*/  @!P5 IMAD.WIDE.U32 R18, R27, 0x4, R18 ;  /* 0x000000041b12d825 */ /* 0x001fcc00078e0012 */
[----:B------:R-:W2:Y:S01]  /*07d0*/  @!P5 LDG.E R19, desc[UR10][R18.64] ;  /* 0x0000000a1213d981 */ /* 0x000ea2000c1e1900 */
[----:B------:R-:W-:Y:S01]  /*07e0*/  @!P6 IADD3 R29, PT, PT, R20, R24, RZ ;  /* 0x00000018141de210 */ /* 0x000fe20007ffe0ff */
[----:B------:R-:W-:Y:S01]  /*07f0*/  IMAD.U32 R26, RZ, RZ, UR6 ;  /* 0x00000006ff1a7e24 */ /* 0x000fe2000f8e00ff */
[----:B------:R-:W-:-:S05]  /*0800*/  MOV R27, UR7 ;  /* 0x00000007001b7c02 */ /* 0x000fca0008000f00 */
[----:B------:R-:W4:Y:S01]  /*0810*/  @!P6 LDG.E R26, desc[UR10][R26.64+0x1c] ;  /* 0x00001c0a1a1ae981 */ /* 0x000f22000c1e1900 */
[----:B---3--:R-:W-:-:S06]  /*0820*/  @!P6 IMAD.WIDE.U32 R28, R29, 0x4, R16 ;  /* 0x000000041d1ce825 */ /* 0x008fcc00078e0010 */
[----:B------:R-:W4:Y:S01]  /*0830*/  @!P6 LDG.E R29, desc[UR10][R28.64] ;  /* 0x0000000a1c1de981 */ /* 0x000f22000c1e1900 */
[----:B-1----:R-:W-:Y:S02]  /*0840*/  VIADD R14, R4, 0xffffffff ;  /* 0xffffffff040e7836 */ /* 0x002fe40000000000 */
[----:B--2---:R-:W-:-:S03]  /*0850*/  @!P5 FFMA R10, R19, R15, R10 ;  /* 0x0000000f130ad223 */ /* 0x004fc6000000000a */
[----:B------:R-:W-:-:S13]  /*0860*/  ISETP.GT.U32.OR P5, PT, R14, 0xb, P3 ;  /* 0x0000000b0e00780c */ /* 0x000fda0001fa4470 */
[----:B------:R-:W0:Y:S01]  /*0870*/  @!P5 LDC.64 R16, c[0x0][0x380] ;  /* 0x0000e000ff10db82 */ /* 0x000e220000000a00 */
[----:B----4-:R-:W-:Y:S01]  /*0880*/  @!P6 FFMA R10, R29, R26, R10 ;  /* 0x0000001a1d0ae223 */ /* 0x010fe2000000000a */
[----:B------:R-:W-:Y:S02]  /*0890*/  ISETP.GT.U32.OR P6, PT, R14, 0xb, P2 ;  /* 0x0000000b0e00780c */ /* 0x000fe400017c4470 */
[----:B------:R-:W-:Y:S01]  /*08a0*/  @!P5 IADD3 R19, PT, PT, R11, R24, RZ ;  /* 0x000000180b13d210 */ /* 0x000fe20007ffe0ff */
[----:B------:R-:W-:Y:S01]  /*08b0*/  IMAD.U32 R14, RZ, RZ, UR6 ;  /* 0x00000006ff0e7e24 */ /* 0x000fe2000f8e00ff */
[----:B------:R-:W-:-:S05]  /*08c0*/  MOV R15, UR7 ;  /* 0x00000007000f7c02 */ /* 0x000fca0008000f00 */
[----:B------:R-:W2:Y:S01]  /*08d0*/  @!P5 LDG.E R27, desc[UR10][R14.64+0x20] ;  /* 0x0000200a0e1bd981 */ /* 0x000ea2000c1e1900 */
[----:B0-----:R-:W-:-:S03]  /*08e0*/  @!P5 IMAD.WIDE.U32 R18, R19, 0x4, R16 ;  /* 0x000000041312d825 */ /* 0x001fc600078e0010 */
[----:B------:R-:W0:Y:S03]  /*08f0*/  @!P6 LDC.64 R16, c[0x0][0x380] ;  /* 0x0000e000ff10eb82 */ /* 0x000e260000000a00 */
[----:B------:R1:W2:Y:S01]  /*0900*/  @!P5 LDG.E R19, desc[UR10][R18.64] ;  /* 0x0000000a1213d981 */ /* 0x0002a2000c1e1900 */
[----:B------:R-:W-:-:S03]  /*0910*/  @!P6 IMAD.IADD R29, R13, 0x1, R24 ;  /* 0x000000010d1de824 */ /* 0x000fc600078e0218 */
[----:B------:R-:W3:Y:S01]  /*0920*/  @!P6 LDG.E R24, desc[UR10][R14.64+0x24] ;  /* 0x0000240a0e18e981 */ /* 0x000ee2000c1e1900 */
[----:B0-----:R-:W-:Y:S01]  /*0930*/  @!P6 IMAD.WIDE.U32 R16, R29, 0x4, R16 ;  /* 0x000000041d10e825 */ /* 0x001fe200078e0010 */
[----:B------:R-:W-:Y:S01]  /*0940*/  VIADDMNMX.U32 R26, R25, 0xfffffffe, R4, !PT ;  /* 0xfffffffe191a7846 */ /* 0x000fe20007800004 */
[----:B------:R-:W0:Y:S04]  /*0950*/  @P1 LDC.64 R28, c[0x0][0x380] ;  /* 0x0000e000ff1c1b82 */ /* 0x000e280000000a00 */
[----:B------:R4:W3:Y:S01]  /*0960*/  @!P6 LDG.E R17, desc[UR10][R16.64] ;  /* 0x0000000a1011e981 */ /* 0x0008e2000c1e1900 */
[----:B-1----:R-:W-:Y:S02]  /*0970*/  VIMNMX.U32 R18, PT, PT, R4, R25, !PT ;  /* 0x0000001904127248 */ /* 0x002fe40007fe0000 */
[----:B----4-:R-:W-:Y:S01]  /*0980*/  MOV R16, UR6 ;  /* 0x0000000600107c02 */ /* 0x010fe20008000f00 */
[----:B--2---:R-:W-:Y:S01]  /*0990*/  @!P5 FFMA R10, R19, R27, R10 ;  /* 0x0000001b130ad223 */ /* 0x004fe2000000000a */
[----:B------:R-:W-:-:S13]  /*09a0*/  ISETP.GT.U32.AND P5, PT, R26, 0xb, PT ;  /* 0x0000000b1a00780c */ /* 0x000fda0003fa4070 */
[----:B------:R-:W1:Y:S01]  /*09b0*/  @!P5 LDC.64 R26, c[0x0][0x380] ;  /* 0x0000e000ff1adb82 */ /* 0x000e620000000a00 */
[----:B---3--:R-:W-:Y:S01]  /*09c0*/  @!P6 FFMA R10, R17, R24, R10 ;  /* 0x00000018110ae223 */ /* 0x008fe2000000000a */
[----:B------:R-:W-:Y:S02]  /*09d0*/  ISETP.GT.U32.AND P6, PT, R18, 0xb, PT ;  /* 0x0000000b1200780c */ /* 0x000fe40003fc4070 */
[----:B------:R-:W-:-:S05]  /*09e0*/  IADD3 R24, PT, PT, R22, 0x2, RZ ;  /* 0x0000000216187810 */ /* 0x000fca0007ffe0ff */
[----:B------:R-:W-:-:S04]  /*09f0*/  @!P5 IMAD R15, R25, 0xc, R24 ;  /* 0x0000000c190fd824 */ /* 0x000fc800078e0218 */
[----:B-1----:R-:W-:Y:S02]  /*0a00*/  @!P5 IMAD.WIDE.U32 R26, R15, 0x4, R26 ;  /* 0x000000040f1ad825 */ /* 0x002fe400078e001a */
[----:B------:R-:W1:Y:S02]  /*0a10*/  @!P6 LDC.64 R14, c[0x0][0x380] ;  /* 0x0000e000ff0eeb82 */ /* 0x000e640000000a00 */
[----:B------:R-:W-:Y:S01]  /*0a20*/  @P1 IMAD.IADD R17, R12, 0x1, R24 ;  /* 0x000000010c111824 */ /* 0x000fe200078e0218 */
[----:B------:R-:W-:Y:S01]  /*0a30*/  MOV R18, UR6 ;  /* 0x0000000600127c02 */ /* 0x000fe20008000f00 */
[----:B------:R-:W-:Y:S01]  /*0a40*/  IMAD.U32 R19, RZ, RZ, UR7 ;  /* 0x00000007ff137e24 */ /* 0x000fe2000f8e00ff */
[----:B------:R-:W2:Y:S01]  /*0a50*/  @!P5 LDG.E R27, desc[UR10][R26.64] ;  /* 0x0000000a1a1bd981 */ /* 0x000ea2000c1e1900 */
[----:B0-----:R-:W-:-:S03]  /*0a60*/  @P1 IMAD.WIDE.U32 R28, R17, 0x4, R28 ;  /* 0x00000004111c1825 */ /* 0x001fc600078e001c */
[----:B------:R-:W3:Y:S01]  /*0a70*/  @P1 LDG.E R18, desc[UR10][R18.64+0x2c] ;  /* 0x00002c0a12121981 */ /* 0x000ee2000c1e1900 */
[----:B------:R-:W-:-:S03]  /*0a80*/  IMAD.U32 R17, RZ, RZ, UR7 ;  /* 0x00000007ff117e24 */ /* 0x000fc6000f8e00ff */
[----:B------:R-:W3:Y:S04]  /*0a90*/  @P1 LDG.E R29, desc[UR10][R28.64] ;  /* 0x0000000a1c1d1981 */ /* 0x000ee8000c1e1900 */
[----:B------:R0:W2:Y:S02]  /*0aa0*/  @!P5 LDG.E R16, desc[UR10][R16.64+0x28] ;  /* 0x0000280a1010d981 */ /* 0x0000a4000c1e1900 */
[----:B0-----:R-:W-:-:S05]  /*0ab0*/  @!P6 IADD3 R17, PT, PT, R20, R24, RZ ;  /* 0x000000181411e210 */ /* 0x001fca0007ffe0ff */
[----:B-1----:R-:W-:-:S05]  /*0ac0*/  @!P6 IMAD.WIDE.U32 R14, R17, 0x4, R14 ;  /* 0x00000004110ee825 */ /* 0x002fca00078e000e */
[----:B------:R0:W4:Y:S02]  /*0ad0*/  @!P6 LDG.E R17, desc[UR10][R14.64] ;  /* 0x0000000a0e11e981 */ /* 0x000124000c1e1900 */
[----:B0-----:R-:W-:Y:S01]  /*0ae0*/  IMAD.U32 R14, RZ, RZ, UR6 ;  /* 0x00000006ff0e7e24 */ /* 0x001fe2000f8e00ff */
[----:B------:R-:W-:-:S05]  /*0af0*/  MOV R15, UR7 ;  /* 0x00000007000f7c02 */ /* 0x000fca0008000f00 */
[----:B------:R-:W4:Y:S01]  /*0b00*/  @!P6 LDG.E R14, desc[UR10][R14.64+0x30] ;  /* 0x0000300a0e0ee981 */ /* 0x000f22000c1e1900 */
[----:B--2---:R-:W-:Y:S01]  /*0b10*/  @!P5 FFMA R10, R27, R16, R10 ;  /* 0x000000101b0ad223 */ /* 0x004fe2000000000a */
[----:B------:R-:W-:-:S03]  /*0b20*/  ISETP.GT.U32.OR P5, PT, R4, 0xb, P3 ;  /* 0x0000000b0400780c */ /* 0x000fc60001fa4470 */
[----:B---3--:R-:W-:-:S10]  /*0b30*/  @P1 FFMA R10, R29, R18, R10 ;  /* 0x000000121d0a1223 */ /* 0x008fd4000000000a */
[----:B------:R-:W0:Y:S01]  /*0b40*/  @!P5 LDC.64 R26, c[0x0][0x380] ;  /* 0x0000e000ff1adb82 */ /* 0x000e220000000a00 */
[----:B----4-:R-:W-:Y:S01]  /*0b50*/  @!P6 FFMA R10, R17, R14, R10 ;  /* 0x0000000e110ae223 */ /* 0x010fe2000000000a */
[----:B------:R-:W-:-:S13]  /*0b60*/  ISETP.GT.U32.OR P6, PT, R4, 0xb, P2 ;  /* 0x0000000b0400780c */ /* 0x000fda00017c4470 */
[----:B------:R-:W1:Y:S01]  /*0b70*/  @!P6 LDC.64 R18, c[0x0][0x380] ;  /* 0x0000e000ff12eb82 */ /* 0x000e620000000a00 */
[----:B------:R-:W-:Y:S01]  /*0b80*/  @!P5 IMAD.IADD R17, R11, 0x1, R24 ;  /* 0x000000010b11d824 */ /* 0x000fe200078e0218 */
[----:B------:R-:W-:-:S03]  /*0b90*/  MOV R16, UR6 ;  /* 0x0000000600107c02 */ /* 0x000fc60008000f00 */
[----:B0-----:R-:W-:Y:S01]  /*0ba0*/  @!P5 IMAD.WIDE.U32 R26, R17, 0x4, R26 ;  /* 0x00000004111ad825 */ /* 0x001fe200078e001a */
[----:B------:R-:W-:-:S03]  /*0bb0*/  @!P6 IADD3 R29, PT, PT, R13, R24, RZ ;  /* 0x000000180d1de210 */ /* 0x000fc60007ffe0ff */
[----:B------:R-:W-:Y:S02]  /*0bc0*/  IMAD.U32 R17, RZ, RZ, UR7 ;  /* 0x00000007ff117e24 */ /* 0x000fe4000f8e00ff */
[----:B------:R-:W2:Y:S01]  /*0bd0*/  @!P5 LDG.E R27, desc[UR10][R26.64] ;  /* 0x0000000a1a1bd981 */ /* 0x000ea2000c1e1900 */
[----:B------:R-:W-:-:S03]  /*0be0*/  IMAD.U32 R14, RZ, RZ, UR6 ;  /* 0x00000006ff0e7e24 */ /* 0x000fc6000f8e00ff */
[----:B------:R-:W2:Y:S04]  /*0bf0*/  @!P5 LDG.E R17, desc[UR10][R16.64+0x34] ;  /* 0x0000340a1011d981 */ /* 0x000ea8000c1e1900 */
[----:B------:R-:W3:Y:S01]  /*0c00*/  @!P6 LDG.E R14, desc[UR10][R14.64+0x38] ;  /* 0x0000380a0e0ee981 */ /* 0x000ee2000c1e1900 */
[----:B-1----:R-:W-:-:S06]  /*0c10*/  @!P6 IMAD.WIDE.U32 R28, R29, 0x4, R18 ;  /* 0x000000041d1ce825 */ /* 0x002fcc00078e0012 */
[----:B------:R0:W3:Y:S01]  /*0c20*/  @!P6 LDG.E R29, desc[UR10][R28.64] ;  /* 0x0000000a1c1de981 */ /* 0x0000e2000c1e1900 */
[----:B------:R-:W-:Y:S02]  /*0c30*/  VIADDMNMX.U32 R18, R4, 0x1, R21, !PT ;  /* 0x0000000104127846 */ /* 0x000fe40007800015 */
[----:B------:R-:W-:Y:S01]  /*0c40*/  IADD3 R24, PT, PT, R22, 0x3, RZ ;  /* 0x0000000316187810 */ /* 0x000fe20007ffe0ff */
[----:B0-----:R-:W-:Y:S02]  /*0c50*/  IMAD.U32 R28, RZ, RZ, UR6 ;  /* 0x00000006ff1c7e24 */ /* 0x001fe4000f8e00ff */
[----:B--2---:R-:W-:Y:S01]  /*0c60*/  @!P5 FFMA R10, R27, R17, R10 ;  /* 0x000000111b0ad223 */ /* 0x004fe2000000000a */
[----:B------:R-:W-:Y:S02]  /*0c70*/  ISETP.GT.U32.AND P5, PT, R18, 0xb, PT ;  /* 0x0000000b1200780c */ /* 0x000fe40003fa4070 */
[----:B------:R-:W-:Y:S01]  /*0c80*/  VIADDMNMX.U32 R18, R4, 0x1, R23, !PT ;  /* 0x0000000104127846 */ /* 0x000fe20007800017 */
[----:B---3--:R-:W-:-:S03]  /*0c90*/  @!P6 FFMA R10, R29, R14, R10 ;  /* 0x0000000e1d0ae223 */ /* 0x008fc6000000000a */
[----:B------:R-:W-:-:S07]  /*0ca0*/  ISETP.GT.U32.AND P6, PT, R18, 0xb, PT ;  /* 0x0000000b1200780c */ /* 0x000fce0003fc4070 */
[----:B------:R-:W0:Y:S08]  /*0cb0*/  @!P5 LDC.64 R18, c[0x0][0x380] ;  /* 0x0000e000ff12db82 */ /* 0x000e300000000a00 */
[----:B------:R-:W1:Y:S01]  /*0cc0*/  @!P6 LDC.64 R16, c[0x0][0x380] ;  /* 0x0000e000ff10eb82 */ /* 0x000e620000000a00 */
[----:B------:R-:W-:Y:S01]  /*0cd0*/  @!P5 IMAD R15, R25, 0xc, R24 ;  /* 0x0000000c190fd824 */ /* 0x000fe200078e0218 */
[----:B------:R-:W-:Y:S01]  /*0ce0*/  @!P6 IADD3 R27, PT, PT, R12, R24, RZ ;  /* 0x000000180c1be210 */ /* 0x000fe20007ffe0ff */
[----:B------:R-:W-:Y:S01]  /*0cf0*/  IMAD.U32 R14, RZ, RZ, UR6 ;  /* 0x00000006ff0e7e24 */ /* 0x000fe2000f8e00ff */
[----:B------:R-:W-:-:S05]  /*0d00*/  MOV R29, UR7 ;  /* 0x00000007001d7c02 */ /* 0x000fca0008000f00 */
[----:B------:R-:W2:Y:S01]  /*0d10*/  @!P6 LDG.E R28, desc[UR10][R28.64+0x40] ;  /* 0x0000400a1c1ce981 */ /* 0x000ea2000c1e1900 */
[----:B0-----:R-:W-:Y:S01]  /*0d20*/  @!P5 IMAD.WIDE.U32 R18, R15, 0x4, R18 ;  /* 0x000000040f12d825 */ /* 0x001fe200078e0012 */
[----:B------:R-:W-:-:S05]  /*0d30*/  MOV R15, UR7 ;  /* 0x00000007000f7c02 */ /* 0x000fca0008000f00 */
[----:B------:R-:W3:Y:S04]  /*0d40*/  @!P5 LDG.E R19, desc[UR10][R18.64] ;  /* 0x0000000a1213d981 */ /* 0x000ee8000c1e1900 */
[----:B------:R-:W3:Y:S01]  /*0d50*/  @!P5 LDG.E R15, desc[UR10][R14.64+0x3c] ;  /* 0x00003c0a0e0fd981 */ /* 0x000ee2000c1e1900 */
[----:B-1----:R-:W-:-:S06]  /*0d60*/  @!P6 IMAD.WIDE.U32 R16, R27, 0x4, R16 ;  /* 0x000000041b10e825 */ /* 0x002fcc00078e0010 */
[----:B------:R-:W2:Y:S01]  /*0d70*/  @!P6 LDG.E R17, desc[UR10][R16.64] ;  /* 0x0000000a1011e981 */ /* 0x000ea2000c1e1900 */
[----:B------:R-:W-:Y:S01]  /*0d80*/  VIADDMNMX.U32 R26, R4, 0x1, R25, !PT ;  /* 0x00000001041a7846 */ /* 0x000fe20007800019 */
[----:B---3--:R-:W-:-:S03]  /*0d90*/  @!P5 FFMA R10, R19, R15, R10 ;  /* 0x0000000f130ad223 */ /* 0x008fc6000000000a */
[----:B------:R-:W-:Y:S02]  /*0da0*/  ISETP.GT.U32.AND P5, PT, R26, 0xb, PT ;  /* 0x0000000b1a00780c */ /* 0x000fe40003fa4070 */
[----:B------:R-:W-:Y:S01]  /*0db0*/  IADD3 R26, PT, PT, R4, 0x1, RZ ;  /* 0x00000001041a7810 */ /* 0x000fe20007ffe0ff */
[----:B--2---:R-:W-:-:S03]  /*0dc0*/  @!P6 FFMA R10, R17, R28, R10 ;  /* 0x0000001c110ae223 */ /* 0x004fc6000000000a */
[----:B------:R-:W-:-:S07]  /*0dd0*/  ISETP.GT.U32.OR P6, PT, R26, 0xb, P3 ;  /* 0x0000000b1a00780c */ /* 0x000fce0001fc4470 */
[----:B------:R-:W0:Y:S08]  /*0de0*/  @!P5 LDC.64 R18, c[0x0][0x380] ;  /* 0x0000e000ff12db82 */ /* 0x000e300000000a00 */
[----:B------:R-:W1:Y:S01]  /*0df0*/  @!P6 LDC.64 R16, c[0x0][0x380] ;  /* 0x0000e000ff10eb82 */ /* 0x000e620000000a00 */
[----:B------:R-:W-:Y:S01]  /*0e00*/  @!P5 IMAD.IADD R15, R20, 0x1, R24 ;  /* 0x00000001140fd824 */ /* 0x000fe200078e0218 */
[----:B------:R-:W-:-:S03]  /*0e10*/  @!P6 IADD3 R29, PT, PT, R11, R24, RZ ;  /* 0x000000180b1de210 */ /* 0x000fc60007ffe0ff */
[----:B0-----:R-:W-:Y:S01]  /*0e20*/  @!P5 IMAD.WIDE.U32 R18, R15, 0x4, R18 ;  /* 0x000000040f12d825 */ /* 0x001fe200078e0012 */
[----:B------:R-:W-:-:S05]  /*0e30*/  MOV R15, UR7 ;  /* 0x00000007000f7c02 */ /* 0x000fca0008000f00 */
[----:B------:R-:W2:Y:S01]  /*0e40*/  @!P5 LDG.E R19, desc[UR10][R18.64] ;  /* 0x0000000a1213d981 */ /* 0x000ea2000c1e1900 */
[----:B-1----:R-:W-:Y:S01]  /*0e50*/  @!P6 IMAD.WIDE.U32 R28, R29, 0x4, R16 ;  /* 0x000000041d1ce825 */ /* 0x002fe200078e0010 */
[----:B------:R-:W-:Y:S02]  /*0e60*/  MOV R17, UR7 ;  /* 0x0000000700117c02 */ /* 0x000fe40008000f00 */
[----:B------:R-:W2:Y:S01]  /*0e70*/  @!P5 LDG.E R14, desc[UR10][R14.64+0x44] ;  /* 0x0000440a0e0ed981 */ /* 0x000ea2000c1e1900 */
[----:B------:R-:W-:-:S03]  /*0e80*/  IMAD.U32 R16, RZ, RZ, UR6 ;  /* 0x00000006ff107e24 */ /* 0x000fc6000f8e00ff */
[----:B------:R-:W3:Y:S04]  /*0e90*/  @!P6 LDG.E R29, desc[UR10][R28.64] ;  /* 0x0000000a1c1de981 */ /* 0x000ee8000c1e1900 */
[----:B------:R-:W3:Y:S01]  /*0ea0*/  @!P6 LDG.E R16, desc[UR10][R16.64+0x48] ;  /* 0x0000480a1010e981 */ /* 0x000ee2000c1e1900 */
[----:B------:R-:W-:Y:S02]  /*0eb0*/  VIADDMNMX.U32 R21, R4, 0x2, R21, !PT ;  /* 0x0000000204157846 */ /* 0x000fe40007800015 */
[----:B------:R-:W-:Y:S02]  /*0ec0*/  IADD3 R22, PT, PT, R22, 0x4, RZ ;  /* 0x0000000416167810 */ /* 0x000fe40007ffe0ff */
[----:B------:R-:W-:Y:S01]  /*0ed0*/  MOV R27, UR7 ;  /* 0x00000007001b7c02 */ /* 0x000fe20008000f00 */
[----:B--2---:R-:W-:Y:S01]  /*0ee0*/  @!P5 FFMA R10, R19, R14, R10 ;  /* 0x0000000e130ad223 */ /* 0x004fe2000000000a */
[----:B------:R-:W-:-:S03]  /*0ef0*/  ISETP.GT.U32.OR P5, PT, R26, 0xb, P2 ;  /* 0x0000000b1a00780c */ /* 0x000fc600017a4470 */
[----:B---3--:R-:W-:Y:S01]  /*0f00*/  @!P6 FFMA R10, R29, R16, R10 ;  /* 0x000000101d0ae223 */ /* 0x008fe2000000000a */
[----:B------:R-:W-:-:S09]  /*0f10*/  ISETP.GT.U32.AND P6, PT, R21, 0xb, PT ;  /* 0x0000000b1500780c */ /* 0x000fd20003fc4070 */
[----:B------:R-:W0:Y:S08]  /*0f20*/  @!P5 LDC.64 R18, c[0x0][0x380] ;  /* 0x0000e000ff12db82 */ /* 0x000e300000000a00 */
[----:B------:R-:W1:Y:S01]  /*0f30*/  @!P6 LDC.64 R14, c[0x0][0x380] ;  /* 0x0000e000ff0eeb82 */ /* 0x000e620000000a00 */
[----:B------:R-:W-:Y:S01]  /*0f40*/  @!P5 IADD3 R21, PT, PT, R13, R24, RZ ;  /* 0x000000180d15d210 */ /* 0x000fe20007ffe0ff */
[----:B------:R-:W-:-:S02]  /*0f50*/  IMAD.U32 R26, RZ, RZ, UR6 ;  /* 0x00000006ff1a7e24 */ /* 0x000fc4000f8e00ff */
[----:B------:R-:W-:-:S03]  /*0f60*/  IMAD.U32 R16, RZ, RZ, UR6 ;  /* 0x00000006ff107e24 */ /* 0x000fc6000f8e00ff */
[----:B------:R-:W2:Y:S04]  /*0f70*/  @!P5 LDG.E R27, desc[UR10][R26.64+0x4c] ;  /* 0x00004c0a1a1bd981 */ /* 0x000ea8000c1e1900 */
[----:B------:R-:W3:Y:S01]  /*0f80*/  @!P6 LDG.E R16, desc[UR10][R16.64+0x50] ;  /* 0x0000500a1010e981 */ /* 0x000ee2000c1e1900 */
[----:B0-----:R-:W-:-:S04]  /*0f90*/  @!P5 IMAD.WIDE.U32 R18, R21, 0x4, R18 ;  /* 0x000000041512d825 */ /* 0x001fc800078e0012 */
[----:B------:R-:W-:Y:S02]  /*0fa0*/  @!P6 IMAD R21, R25, 0xc, R22 ;  /* 0x0000000c1915e824 */ /* 0x000fe400078e0216 */
[----:B------:R-:W2:Y:S02]  /*0fb0*/  @!P5 LDG.E R19, desc[UR10][R18.64] ;  /* 0x0000000a1213d981 */ /* 0x000ea4000c1e1900 */
[----:B-1----:R-:W-:-:S06]  /*0fc0*/  @!P6 IMAD.WIDE.U32 R14, R21, 0x4, R14 ;  /* 0x00000004150ee825 */ /* 0x002fcc00078e000e */
[----:B------:R-:W3:Y:S01]  /*0fd0*/  @!P6 LDG.E R15, desc[UR10][R14.64] ;  /* 0x0000000a0e0fe981 */ /* 0x000ee2000c1e1900 */
[C---:B------:R-:W-:Y:S02]  /*0fe0*/  VIADDMNMX.U32 R23, R4.reuse, 0x2, R23, !PT ;  /* 0x0000000204177846 */ /* 0x040fe40007800017 */
[C---:B------:R-:W-:Y:S02]  /*0ff0*/  VIADDMNMX.U32 R25, R4.reuse, 0x2, R25, !PT ;  /* 0x0000000204197846 */ /* 0x040fe40007800019 */
[----:B------:R-:W-:-:S04]  /*1000*/  IADD3 R21, PT, PT, R4, 0x2, RZ ;  /* 0x0000000204157810 */ /* 0x000fc80007ffe0ff */
[C---:B------:R-:W-:Y:S02]  /*1010*/  ISETP.GT.U32.OR P3, PT, R21.reuse, 0xb, P3 ;  /* 0x0000000b1500780c */ /* 0x040fe40001f64470 */
[----:B------:R-:W-:Y:S02]  /*1020*/  ISETP.GT.U32.OR P2, PT, R21, 0xb, P2 ;  /* 0x0000000b1500780c */ /* 0x000fe40001744470 */
[----:B------:R-:W-:-:S09]  /*1030*/  MOV R21, UR7 ;  /* 0x0000000700157c02 */ /* 0x000fd20008000f00 */
[----:B------:R-:W-:Y:S02]  /*1040*/  @!P3 IMAD.IADD R11, R11, 0x1, R22 ;  /* 0x000000010b0bb824 */ /* 0x000fe400078e0216 */
[----:B--2---:R-:W-:Y:S01]  /*1050*/  @!P5 FFMA R10, R19, R27, R10 ;  /* 0x0000001b130ad223 */ /* 0x004fe2000000000a */
[----:B------:R-:W-:-:S03]  /*1060*/  ISETP.GT.U32.AND P5, PT, R23, 0xb, PT ;  /* 0x0000000b1700780c */ /* 0x000fc60003fa4070 */
[----:B---3--:R-:W-:Y:S01]  /*1070*/  @!P6 FFMA R10, R15, R16, R10 ;  /* 0x000000100f0ae223 */ /* 0x008fe2000000000a */
[----:B------:R-:W-:Y:S01]  /*1080*/  ISETP.GT.U32.AND P6, PT, R25, 0xb, PT ;  /* 0x0000000b1900780c */ /* 0x000fe20003fc4070 */
[----:B------:R-:W0:Y:S08]  /*1090*/  @!P3 LDC.64 R16, c[0x0][0x380] ;  /* 0x0000e000ff10bb82 */ /* 0x000e300000000a00 */
[----:B------:R-:W1:Y:S08]  /*10a0*/  @!P5 LDC.64 R24, c[0x0][0x380] ;  /* 0x0000e000ff18db82 */ /* 0x000e700000000a00 */
[----:B------:R-:W2:Y:S01]  /*10b0*/  @!P6 LDC.64 R18, c[0x0][0x380] ;  /* 0x0000e000ff12eb82 */ /* 0x000ea20000000a00 */
[----:B------:R-:W-:-:S07]  /*10c0*/  @!P5 IADD3 R27, PT, PT, R12, R22, RZ ;  /* 0x000000160c1bd210 */ /* 0x000fce0007ffe0ff */
[----:B------:R-:W3:Y:S01]  /*10d0*/  @!P2 LDC.64 R14, c[0x0][0x380] ;  /* 0x0000e000ff0eab82 */ /* 0x000ee20000000a00 */
[----:B------:R-:W-:Y:S01]  /*10e0*/  @!P6 IADD3 R29, PT, PT, R20, R22, RZ ;  /* 0x00000016141de210 */ /* 0x000fe20007ffe0ff */
[----:B-1----:R-:W-:Y:S01]  /*10f0*/  @!P5 IMAD.WIDE.U32 R26, R27, 0x4, R24 ;  /* 0x000000041b1ad825 */ /* 0x002fe200078e0018 */
[----:B------:R-:W-:-:S03]  /*1100*/  MOV R25, UR7 ;  /* 0x0000000700197c02 */ /* 0x000fc60008000f00 */
[----:B------:R-:W-:Y:S01]  /*1110*/  IMAD.U32 R24, RZ, RZ, UR6 ;  /* 0x00000006ff187e24 */ /* 0x000fe2000f8e00ff */
[----:B------:R-:W-:Y:S01]  /*1120*/  MOV R20, UR6 ;  /* 0x0000000600147c02 */ /* 0x000fe20008000f00 */
[----:B------:R-:W4:Y:S01]  /*1130*/  @!P5 LDG.E R27, desc[UR10][R26.64] ;  /* 0x0000000a1a1bd981 */ /* 0x000f22000c1e1900 */
[----:B--2---:R-:W-:-:S03]  /*1140*/  @!P6 IMAD.WIDE.U32 R28, R29, 0x4, R18 ;  /* 0x000000041d1ce825 */ /* 0x004fc600078e0012 */
[----:B------:R-:W4:Y:S01]  /*1150*/  @!P5 LDG.E R24, desc[UR10][R24.64+0x54] ;  /* 0x0000540a1818d981 */ /* 0x000f22000c1e1900 */
[----:B0-----:R-:W-:Y:S01]  /*1160*/  @!P3 IMAD.WIDE.U32 R16, R11, 0x4, R16 ;  /* 0x000000040b10b825 */ /* 0x001fe200078e0010 */
[----:B------:R-:W-:Y:S02]  /*1170*/  @!P2 IADD3 R11, PT, PT, R13, R22, RZ ;  /* 0x000000160d0ba210 */ /* 0x000fe40007ffe0ff */
[----:B------:R-:W2:Y:S01]  /*1180*/  @!P6 LDG.E R21, desc[UR10][R20.64+0x58] ;  /* 0x0000580a1415e981 */ /* 0x000ea2000c1e1900 */
[----:B------:R-:W-:Y:S01]  /*1190*/  MOV R19, UR7 ;  /* 0x0000000700137c02 */ /* 0x000fe20008000f00 */
[----:B------:R-:W-:Y:S02]  /*11a0*/  IMAD.U32 R18, RZ, RZ, UR6 ;  /* 0x00000006ff127e24 */ /* 0x000fe4000f8e00ff */
[----:B------:R-:W2:Y:S01]  /*11b0*/  @!P6 LDG.E R29, desc[UR10][R28.64] ;  /* 0x0000000a1c1de981 */ /* 0x000ea2000c1e1900 */
[----:B------:R-:W-:Y:S01]  /*11c0*/  IMAD.U32 R12, RZ, RZ, UR6 ;  /* 0x00000006ff0c7e24 */ /* 0x000fe2000f8e00ff */
[----:B------:R-:W-:Y:S01]  /*11d0*/  MOV R13, UR7 ;  /* 0x00000007000d7c02 */ /* 0x000fe20008000f00 */
[----:B---3--:R-:W-:Y:S01]  /*11e0*/  @!P2 IMAD.WIDE.U32 R14, R11, 0x4, R14 ;  /* 0x000000040b0ea825 */ /* 0x008fe200078e000e */
[----:B------:R-:W3:Y:S04]  /*11f0*/  @!P3 LDG.E R18, desc[UR10][R18.64+0x5c] ;  /* 0x00005c0a1212b981 */ /* 0x000ee8000c1e1900 */
[----:B------:R-:W3:Y:S04]  /*1200*/  @!P3 LDG.E R17, desc[UR10][R16.64] ;  /* 0x0000000a1011b981 */ /* 0x000ee8000c1e1900 */
[----:B------:R-:W5:Y:S04]  /*1210*/  @!P2 LDG.E R12, desc[UR10][R12.64+0x60] ;  /* 0x0000600a0c0ca981 */ /* 0x000f68000c1e1900 */
[----:B------:R-:W5:Y:S01]  /*1220*/  @!P2 LDG.E R15, desc[UR10][R14.64] ;  /* 0x0000000a0e0fa981 */ /* 0x000f62000c1e1900 */
[----:B------:R-:W-:-:S04]  /*1230*/  UIADD3 UR5, UPT, UPT, UR5, 0x1, URZ ;  /* 0x0000000105057890 */ /* 0x000fc8000fffe0ff */
[----:B------:R-:W-:Y:S01]  /*1240*/  UISETP.NE.AND UP0, UPT, UR5, 0x6, UPT ;  /* 0x000000060500788c */ /* 0x000fe2000bf05270 */
[----:B----4-:R-:W-:-:S04]  /*1250*/  @!P5 FFMA R10, R27, R24, R10 ;  /* 0x000000181b0ad223 */ /* 0x010fc8000000000a */
[----:B--2---:R-:W-:-:S04]  /*1260*/  @!P6 FFMA R10, R29, R21, R10 ;  /* 0x000000151d0ae223 */ /* 0x004fc8000000000a */
[----:B---3--:R-:W-:-:S04]  /*1270*/  @!P3 FFMA R10, R17, R18, R10 ;  /* 0x00000012110ab223 */ /* 0x008fc8000000000a */
[----:B-----5:R-:W-:Y:S01]  /*1280*/  @!P2 FFMA R10, R15, R12, R10 ;  /* 0x0000000c0f0aa223 */ /* 0x020fe2000000000a */
[----:B------:R-:W-:Y:S06]  /*1290*/  BRA.U UP0, `(.L_x_95) ;  /* 0xfffffff1000c7547 */ /* 0x000fec000b83ffff */
[----:B------:R-:W-:Y:S01]  /*12a0*/  FMNMX R6, RZ, R10, !PT ;  /* 0x0000000aff067209 */ /* 0x000fe20007800000 */
[----:B------:R-:W-:Y:S01]  /*12b0*/  UPLOP3.LUT UP0, UPT, UPT, UPT, UPT, 0x40, 0x4 ;  /* 0x000000000004789c */ /* 0x000fe20003f0e870 */
[----:B------:R-:W-:Y:S02]  /*12c0*/  MOV R12, UR4 ;  /* 0x00000004000c7c02 */ /* 0x000fe40008000f00 */
[-C--:B------:R-:W-:Y:S02]  /*12d0*/  FSETP.GT.AND P1, PT, R6, R3.reuse, PT ;  /* 0x000000030600720b */ /* 0x080fe40003f24000 */
[----:B------:R-:W-:Y:S02]  /*12e0*/  FSETP.GT.AND P0, PT, R10, RZ, PT ;  /* 0x000000ff0a00720b */ /* 0x000fe40003f04000 */
[----:B------:R-:W-:-:S09]  /*12f0*/  FSEL R3, R6, R3, P1 ;  /* 0x0000000306037208 */ /* 0x000fd20000800000 */
[----:B------:R-:W-:Y:S01]  /*1300*/  @P1 IMAD R9, R12, 0x2, R5 ;  /* 0x000000020c091824 */ /* 0x000fe200078e0205 */
[----:B------:R-:W-:Y:S01]  /*1310*/  @P1 SEL R8, RZ, 0x1, !P0 ;  /* 0x00000001ff081807 */ /* 0x000fe20004000000 */
[----:B------:R-:W-:Y:S02]  /*1320*/  HFMA2 R5, -RZ, RZ, 0, 5.9604644775390625e-08 ;  /* 0x00000001ff057431 */ /* 0x000fe400000001ff */
[----:B------:R-:W-:Y:S01]  /*1330*/  IMAD.MOV.U32 R13, RZ, RZ, R9 ;  /* 0x000000ffff0d7224 */ /* 0x000fe200078e0009 */
[----:B------:R-:W-:Y:S01]  /*1340*/  MOV R11, R8 ;  /* 0x00000008000b7202 */ /* 0x000fe20000000f00 */
[----:B------:R-:W-:Y:S06]  /*1350*/  BRA.U UP2, `(.L_x_96) ;  /* 0xffffffed029c7547 */ /* 0x000fec000b83ffff */
[----:B------:R-:W-:Y:S01]  /*1360*/  UPLOP3.LUT UP0, UPT, UPT, UPT, UPT, 0x40, 0x4 ;  /* 0x000000000004789c */ /* 0x000fe20003f0e870 */
[----:B------:R-:W-:Y:S01]  /*1370*/  UMOV UR4, 0x1 ;  /* 0x0000000100047882 */ /* 0x000fe20000000000 */
[----:B------:R-:W-:Y:S09]  /*1380*/  BRA.U UP1, `(.L_x_97) ;  /* 0xffffffed01807547 */ /* 0x000ff2000b83ffff */
[----:B------:R-:W0:Y:S01]  /*1390*/  S2R R15, SR_TID.Y ;  /* 0x00000000000f7919 */ /* 0x000e220000002200 */
[----:B------:R-:W1:Y:S01]  /*13a0*/  LDC.64 R4, c[0x0][0x398] ;  /* 0x0000e600ff047b82 */ /* 0x000e620000000a00 */
[----:B------:R-:W-:-:S06]  /*13b0*/  ULEA UR8, UR9, UR8, 0x4 ;  /* 0x0000000809087291 */ /* 0x000fcc000f8e20ff */
[----:B------:R-:W-:Y:S01]  /*13c0*/  IMAD.U32 R2, RZ, RZ, UR8 ;  /* 0x00000008ff027e24 */ /* 0x000fe2000f8e00ff */
[----:B------:R-:W2:Y:S08]  /*13d0*/  LDC.64 R6, c[0x0][0x3a0] ;  /* 0x0000e800ff067b82 */ /* 0x000eb00000000a00 */
[----:B------:R-:W3:Y:S01]  /*13e0*/  LDC.64 R8, c[0x0][0x3a8] ;  /* 0x0000ea00ff087b82 */ /* 0x000ee20000000a00 */
[----:B0-----:R-:W-:-:S04]  /*13f0*/  LEA R15, R2, R15, 0x2 ;  /* 0x0000000f020f7211 */ /* 0x001fc800078e10ff */
[----:B------:R-:W-:-:S05]  /*1400*/  LEA R15, R15, R0, 0x2 ;  /* 0x000000000f0f7211 */ /* 0x000fca00078e10ff */
[----:B-1----:R-:W-:-:S04]  /*1410*/  IMAD.WIDE.U32 R4, R15, 0x4, R4 ;  /* 0x000000040f047825 */ /* 0x002fc800078e0004 */
[C---:B--2---:R-:W-:Y:S01]  /*1420*/  IMAD.WIDE.U32 R6, R15.reuse, 0x4, R6 ;  /* 0x000000040f067825 */ /* 0x044fe200078e0006 */
[----:B------:R-:W-:Y:S03]  /*1430*/  STG.E desc[UR10][R4.64], R3 ;  /* 0x0000000304007986 */ /* 0x000fe6000c10190a */
[----:B---3--:R-:W-:Y:S01]  /*1440*/  IMAD.WIDE.U32 R8, R15, 0x4, R8 ;  /* 0x000000040f087825 */ /* 0x008fe200078e0008 */
[----:B------:R-:W-:Y:S04]  /*1450*/  STG.E desc[UR10][R6.64], R13 ;  /* 0x0000000d06007986 */ /* 0x000fe8000c10190a */
[----:B------:R-:W-:Y:S01]  /*1460*/  STG.E desc[UR10][R8.64], R11 ;  /* 0x0000000b08007986 */ /* 0x000fe2000c10190a */
[----:B------:R-:W-:Y:S05]  /*1470*/  EXIT ;  /* 0x000000000000794d */ /* 0x000fea0003800000 */
.L_x_98:
        /* <DEDUP_REMOVED lines=16> */
.L_x_110:


//--------------------- .text._Z18conv1_fused_kernelPKfS0_S0_PfPiS2_i --------------------------
	.section	.text._Z18conv1_fused_kernelPKfS0_S0_PfPiS2_i,"ax",@progbits
	.align	128
        .global         _Z18conv1_fused_kernelPKfS0_S0_PfPiS2_i
        .type           _Z18conv1_fused_kernelPKfS0_S0_PfPiS2_i,@function
        .size           _Z18conv1_fused_kernelPKfS0_S0_PfPiS2_i,(.L_x_111 - _Z18conv1_fused_kernelPKfS0_S0_PfPiS2_i)
        .other          _Z18conv1_fused_kernelPKfS0_S0_PfPiS2_i,@"STO_CUDA_ENTRY STV_DEFAULT"
_Z18conv1_fused_kernelPKfS0_S0_PfPiS2_i:
.text._Z18conv1_fused_kernelPKfS0_S0_PfPiS2_i:
        /* <DEDUP_REMOVED lines=14> */
[----:B------:R-:W0:Y:S01]  /*00e0*/  LDC.64 R6, c[0x0][0x390] ;  /* 0x0000e400ff067b82 */ /* 0x000e220000000a00 */
[----:B------:R-:W1:Y:S07]  /*00f0*/  LDCU.64 UR6, c[0x0][0x358] ;  /* 0x00006b00ff0677ac */ /* 0x000e6e0008000a00 */
[----:B------:R-:W2:Y:S01]  /*0100*/  LDC.64 R16, c[0x0][0x388] ;  /* 0x0000e200ff107b82 */ /* 0x000ea20000000a00 */
[----:B0-----:R-:W-:-:S06]  /*0110*/  IMAD.WIDE.U32 R6, R5, 0x4, R6 ;  /* 0x0000000405067825 */ /* 0x001fcc00078e0006 */
[----:B-1----:R0:W5:Y:S01]  /*0120*/  LDG.E R6, desc[UR6][R6.64] ;  /* 0x0000000606067981 */ /* 0x002162000c1e1900 */
[----:B------:R-:W-:Y:S02]  /*0130*/  IMAD R9, R5, 0x19, RZ ;  /* 0x0000001905097824 */ /* 0x000fe400078e02ff */
[----:B------:R-:W-:Y:S01]  /*0140*/  HFMA2 R27, -RZ, RZ, -598.5, 40320 ;  /* 0xe0ad78ecff1b7431 */ /* 0x000fe200000001ff */
[----:B------:R-:W-:Y:S01]  /*0150*/  MOV R8, RZ ;  /* 0x000000ff00087202 */ /* 0x000fe20000000f00 */
[----:B------:R-:W-:Y:S02]  /*0160*/  HFMA2 R26, -RZ, RZ, 0, 0 ;  /* 0x00000000ff1a7431 */ /* 0x000fe400000001ff */
[----:B--2---:R-:W-:Y:S01]  /*0170*/  IMAD.WIDE.U32 R16, R9, 0x4, R16 ;  /* 0x0000000409107825 */ /* 0x004fe200078e0010 */
[----:B------:R-:W-:Y:S01]  /*0180*/  UPLOP3.LUT UP0, UPT, UPT, UPT, UPT, 0x80, 0x8 ;  /* 0x000000000008789c */ /* 0x000fe20003f0f070 */
[----:B------:R-:W-:-:S10]  /*0190*/  UMOV UR4, URZ ;  /* 0x000000ff00047c82 */ /* 0x000fd40008000000 */
.L_x_100:
[----:B------:R-:W-:Y:S01]  /*01a0*/  LEA R9, R4, UR4, 0x1 ;  /* 0x0000000404097c11 */ /* 0x000fe2000f8e08ff */
[----:B------:R-:W-:Y:S02]  /*01b0*/  UPLOP3.LUT UP1, UPT, UPT, UPT, UP0, 0x80, 0x8 ;  /* 0x000000000008789c */ /* 0x000fe40003f2f000 */
[----:B------:R-:W-:Y:S01]  /*01c0*/  UPLOP3.LUT UP0, UPT, UPT, UPT, UPT, 0x80, 0x8 ;  /* 0x000000000008789c */ /* 0x000fe20003f0f070 */
[C---:B------:R-:W-:Y:S01]  /*01d0*/  IADD3 R11, PT, PT, R9.reuse, -0x2, RZ ;  /* 0xfffffffe090b7810 */ /* 0x040fe20007ffe0ff */
[----:B------:R-:W-:Y:S01]  /*01e0*/  UMOV UR5, URZ ;  /* 0x000000ff00057c82 */ /* 0x000fe20008000000 */
[C---:B------:R-:W-:Y:S02]  /*01f0*/  IADD3 R12, PT, PT, R9.reuse, -0x1, RZ ;  /* 0xffffffff090c7810 */ /* 0x040fe40007ffe0ff */
[C---:B------:R-:W-:Y:S01]  /*0200*/  IADD3 R13, PT, PT, R9.reuse, 0x1, RZ ;  /* 0x00000001090d7810 */ /* 0x040fe20007ffe0ff */
[----:B------:R-:W-:Y:S01]  /*0210*/  IMAD R10, R2, 0x310, R11 ;  /* 0x00000310020a7824 */ /* 0x000fe200078e020b */
[----:B------:R-:W-:-:S04]  /*0220*/  IADD3 R14, PT, PT, R9, 0x2, RZ ;  /* 0x00000002090e7810 */ /* 0x000fc80007ffe0ff */
[C---:B------:R-:W-:Y:S02]  /*0230*/  IADD3 R15, PT, PT, R10.reuse, -0x38, RZ ;  /* 0xffffffc80a0f7810 */ /* 0x040fe40007ffe0ff */
[C---:B------:R-:W-:Y:S02]  /*0240*/  IADD3 R22, PT, PT, R10.reuse, 0x1c, RZ ;  /* 0x0000001c0a167810 */ /* 0x040fe40007ffe0ff */
[C---:B------:R-:W-:Y:S02]  /*0250*/  IADD3 R23, PT, PT, R10.reuse, 0x3a, RZ ;  /* 0x0000003a0a177810 */ /* 0x040fe40007ffe0ff */
[C---:B------:R-:W-:Y:S02]  /*0260*/  IADD3 R24, PT, PT, R10.reuse, -0x35, RZ ;  /* 0xffffffcb0a187810 */ /* 0x040fe40007ffe0ff */
[C---:B------:R-:W-:Y:S02]  /*0270*/  IADD3 R25, PT, PT, R10.reuse, 0x3, RZ ;  /* 0x000000030a197810 */ /* 0x040fe40007ffe0ff */
[----:B0-----:R-:W-:-:S07]  /*0280*/  IADD3 R7, PT, PT, R10, 0x3b, RZ ;  /* 0x0000003b0a077810 */ /* 0x001fce0007ffe0ff */
.L_x_99:
[----:B------:R-:W-:-:S04]  /*0290*/  LEA R28, R3, UR5, 0x1 ;  /* 0x00000005031c7c11 */ /* 0x000fc8000f8e08ff */
[----:B------:R-:W-:-:S04]  /*02a0*/  IADD3 R32, PT, PT, R28, -0x2, RZ ;  /* 0xfffffffe1c207810 */ /* 0x000fc80007ffe0ff */
[----:B------:R-:W-:-:S04]  /*02b0*/  VIMNMX.U32 R0, PT, PT, R11, R32, !PT ;  /* 0x000000200b007248 */ /* 0x000fc80007fe0000 */
[----:B------:R-:W-:-:S13]  /*02c0*/  ISETP.GT.U32.AND P1, PT, R0, 0x1b, PT ;  /* 0x0000001b0000780c */ /* 0x000fda0003f24070 */
[----:B------:R-:W0:Y:S01]  /*02d0*/  @!P1 LDC.64 R34, c[0x0][0x380] ;  /* 0x0000e000ff229b82 */ /* 0x000e220000000a00 */
[----:B------:R-:W-:Y:S01]  /*02e0*/  @!P1 IMAD R19, R28, 0x1c, R15 ;  /* 0x0000001c1c139824 */ /* 0x000fe200078e020f */
[----:B------:R-:W2:Y:S03]  /*02f0*/  @!P1 LDG.E R33, desc[UR6][R16.64] ;  /* 0x0000000610219981 */ /* 0x000ea6000c1e1900 */
[----:B0-----:R-:W-:-:S06]  /*0300*/  @!P1 IMAD.WIDE.U32 R34, R19, 0x4, R34 ;  /* 0x0000000413229825 */ /* 0x001fcc00078e0022 */
[----:B------:R-:W2:Y:S01]  /*0310*/  @!P1 LDG.E R35, desc[UR6][R34.64] ;  /* 0x0000000622239981 */ /* 0x000ea2000c1e1900 */
[----:B------:R-:W-:-:S04]  /*0320*/  IADD3 R30, PT, PT, R28, -0x1, RZ ;  /* 0xffffffff1c1e7810 */ /* 0x000fc80007ffe0ff */
[----:B------:R-:W-:-:S04]  /*0330*/  VIMNMX.U32 R0, PT, PT, R11, R30, !PT ;  /* 0x0000001e0b007248 */ /* 0x000fc80007fe0000 */
[----:B------:R-:W-:Y:S02]  /*0340*/  ISETP.GT.U32.AND P5, PT, R0, 0x1b, PT ;  /* 0x0000001b0000780c */ /* 0x000fe40003fa4070 */
[----:B------:R-:W-:-:S11]  /*0350*/  VIMNMX.U32 R0, PT, PT, R11, R28, !PT ;  /* 0x0000001c0b007248 */ /* 0x000fd60007fe0000 */
[----:B------:R-:W0:Y:S01]  /*0360*/  @!P5 LDC.64 R20, c[0x0][0x380] ;  /* 0x0000e000ff14db82 */ /* 0x000e220000000a00 */
[----:B------:R-:W-:Y:S01]  /*0370*/  ISETP.GT.U32.AND P3, PT, R0, 0x1b, PT ;  /* 0x0000001b0000780c */ /* 0x000fe20003f64070 */
[----:B------:R-:W-:-:S05]  /*0380*/  @!P5 IMAD R29, R28, 0x1c, R15 ;  /* 0x0000001c1c1dd824 */ /* 0x000fca00078e020f */
[----:B------:R-:W-:-:S07]  /*0390*/  @!P5 IADD3 R29, PT, PT, R29, 0x1c, RZ ;  /* 0x0000001c1d1dd810 */ /* 0x000fce0007ffe0ff */
[----:B------:R-:W1:Y:S01]  /*03a0*/  @!P3 LDC.64 R18, c[0x0][0x380] ;  /* 0x0000e000ff12bb82 */ /* 0x000e620000000a00 */
[----:B------:R-:W-:Y:S01]  /*03b0*/  ISETP.GT.U32.AND P0, PT, R28, 0x1a, PT ;  /* 0x0000001a1c00780c */ /* 0x000fe20003f04070 */
[----:B------:R-:W3:Y:S01]  /*03c0*/  @!P3 LDG.E R31, desc[UR6][R16.64+0x8] ;  /* 0x00000806101fb981 */ /* 0x000ee2000c1e1900 */
[----:B0-----:R-:W-:-:S06]  /*03d0*/  @!P5 IMAD.WIDE.U32 R20, R29, 0x4, R20 ;  /* 0x000000041d14d825 */ /* 0x001fcc00078e0014 */
[----:B------:R-:W4:Y:S04]  /*03e0*/  @!P5 LDG.E R21, desc[UR6][R20.64] ;  /* 0x000000061415d981 */ /* 0x000f28000c1e1900 */
[----:B------:R-:W4:Y:S01]  /*03f0*/  @!P5 LDG.E R20, desc[UR6][R16.64+0x4] ;  /* 0x000004061014d981 */ /* 0x000f22000c1e1900 */
[----:B------:R-:W-:Y:S01]  /*0400*/  ISETP.GT.U32.OR P2, PT, R11, 0x1b, P0 ;  /* 0x0000001b0b00780c */ /* 0x000fe20000744470 */
[----:B------:R-:W-:-:S04]  /*0410*/  @!P3 IMAD R37, R28, 0x1c, R10 ;  /* 0x0000001c1c25b824 */ /* 0x000fc800078e020a */
[----:B-1----:R-:W-:-:S05]  /*0420*/  @!P3 IMAD.WIDE.U32 R36, R37, 0x4, R18 ;  /* 0x000000042524b825 */ /* 0x002fca00078e0012 */
[----:B------:R0:W3:Y:S03]  /*0430*/  @!P3 LDG.E R29, desc[UR6][R36.64] ;  /* 0x00000006241db981 */ /* 0x0000e6000c1e1900 */
[----:B------:R-:W1:Y:S01]  /*0440*/  @!P2 LDC.64 R18, c[0x0][0x380] ;  /* 0x0000e000ff12ab82 */ /* 0x000e620000000a00 */
[----:B-----5:R-:W-:Y:S01]  /*0450*/  MOV R0, R6 ;  /* 0x0000000600007202 */ /* 0x020fe20000000f00 */
[----:B--2---:R-:W-:Y:S01]  /*0460*/  @!P1 FFMA R0, R35, R33, R6 ;  /* 0x0000002123009223 */ /* 0x004fe20000000006 */
[----:B------:R-:W-:Y:S01]  /*0470*/  @!P2 IMAD R35, R28, 0x1c, R22 ;  /* 0x0000001c1c23a824 */ /* 0x000fe200078e0216 */
[----:B------:R-:W2:Y:S03]  /*0480*/  @!P2 LDG.E R33, desc[UR6][R16.64+0xc] ;  /* 0x00000c061021a981 */ /* 0x000ea6000c1e1900 */
[----:B-1----:R-:W-:-:S06]  /*0490*/  @!P2 IMAD.WIDE.U32 R34, R35, 0x4, R18 ;  /* 0x000000042322a825 */ /* 0x002fcc00078e0012 */
[----:B------:R-:W2:Y:S01]  /*04a0*/  @!P2 LDG.E R35, desc[UR6][R34.64] ;  /* 0x000000062223a981 */ /* 0x000ea2000c1e1900 */
[----:B------:R-:W-:-:S04]  /*04b0*/  ISETP.GT.U32.AND P1, PT, R28, 0x19, PT ;  /* 0x000000191c00780c */ /* 0x000fc80003f24070 */
[----:B------:R-:W-:Y:S02]  /*04c0*/  ISETP.GT.U32.OR P4, PT, R11, 0x1b, P1 ;  /* 0x0000001b0b00780c */ /* 0x000fe40000f84470 */
[----:B------:R-:W-:-:S11]  /*04d0*/  VIMNMX.U32 R18, PT, PT, R12, R32, !PT ;  /* 0x000000200c127248 */ /* 0x000fd60007fe0000 */
[----:B0-----:R-:W-:-:S05]  /*04e0*/  @!P4 IMAD R37, R28, 0x1c, R15 ;  /* 0x0000001c1c25c824 */ /* 0x001fca00078e020f */
[----:B------:R-:W-:Y:S01]  /*04f0*/  @!P4 IADD3 R37, PT, PT, R37, 0x70, RZ ;  /* 0x000000702525c810 */ /* 0x000fe20007ffe0ff */
[----:B----4-:R-:W-:Y:S01]  /*0500*/  @!P5 FFMA R0, R21, R20, R0 ;  /* 0x000000141500d223 */ /* 0x010fe20000000000 */
[----:B------:R-:W-:Y:S01]  /*0510*/  ISETP.GT.U32.AND P5, PT, R18, 0x1b, PT ;  /* 0x0000001b1200780c */ /* 0x000fe20003fa4070 */
[----:B------:R-:W0:-:S12]  /*0520*/  @!P4 LDC.64 R20, c[0x0][0x380] ;  /* 0x0000e000ff14cb82 */ /* 0x000e180000000a00 */
[----:B------:R-:W1:Y:S01]  /*0530*/  @!P5 LDC.64 R18, c[0x0][0x380] ;  /* 0x0000e000ff12db82 */ /* 0x000e620000000a00 */
[----:B---3--:R-:W-:Y:S01]  /*0540*/  @!P3 FFMA R0, R29, R31, R0 ;  /* 0x0000001f1d00b223 */ /* 0x008fe20000000000 */
[----:B------:R-:W-:-:S04]  /*0550*/  VIMNMX.U32 R29, PT, PT, R12, R30, !PT ;  /* 0x0000001e0c1d7248 */ /* 0x000fc80007fe0000 */
[----:B------:R-:W-:Y:S02]  /*0560*/  ISETP.GT.U32.AND P3, PT, R29, 0x1b, PT ;  /* 0x0000001b1d00780c */ /* 0x000fe40003f64070 */
[----:B------:R-:W3:Y:S01]  /*0570*/  @!P4 LDG.E R29, desc[UR6][R16.64+0x10] ;  /* 0x00001006101dc981 */ /* 0x000ee2000c1e1900 */
[----:B0-----:R-:W-:-:S04]  /*0580*/  @!P4 IMAD.WIDE.U32 R36, R37, 0x4, R20 ;  /* 0x000000042524c825 */ /* 0x001fc800078e0014 */
[----:B------:R-:W-:Y:S01]  /*0590*/  @!P5 IMAD R21, R28, 0x1c, R15 ;  /* 0x0000001c1c15d824 */ /* 0x000fe200078e020f */
[----:B------:R0:W3:Y:S04]  /*05a0*/  @!P4 LDG.E R31, desc[UR6][R36.64] ;  /* 0x00000006241fc981 */ /* 0x0000e8000c1e1900 */
[----:B------:R-:W-:-:S05]  /*05b0*/  @!P5 IADD3 R21, PT, PT, R21, 0x1, RZ ;  /* 0x000000011515d810 */ /* 0x000fca0007ffe0ff */
[----:B-1----:R-:W-:Y:S01]  /*05c0*/  @!P5 IMAD.WIDE.U32 R18, R21, 0x4, R18 ;  /* 0x000000041512d825 */ /* 0x002fe200078e0012 */
[----:B------:R-:W4:Y:S01]  /*05d0*/  @!P5 LDG.E R37, desc[UR6][R16.64+0x14] ;  /* 0x000014061025d981 */ /* 0x000f22000c1e1900 */
[----:B------:R-:W1:Y:S03]  /*05e0*/  @!P3 LDC.64 R20, c[0x0][0x380] ;  /* 0x0000e000ff14bb82 */ /* 0x000e660000000a00 */
[----:B------:R0:W4:Y:S01]  /*05f0*/  @!P5 LDG.E R34, desc[UR6][R18.64] ;  /* 0x000000061222d981 */ /* 0x000122000c1e1900 */
[----:B--2---:R-:W-:Y:S01]  /*0600*/  @!P2 FFMA R0, R35, R33, R0 ;  /* 0x000000212300a223 */ /* 0x004fe20000000000 */
[----:B------:R-:W-:-:S05]  /*0610*/  @!P3 IMAD R33, R28, 0x1c, R15 ;  /* 0x0000001c1c21b824 */ /* 0x000fca00078e020f */
[----:B------:R-:W-:-:S05]  /*0620*/  @!P3 IADD3 R33, PT, PT, R33, 0x1d, RZ ;  /* 0x0000001d2121b810 */ /* 0x000fca0007ffe0ff */
[----:B-1----:R-:W-:Y:S02]  /*0630*/  @!P3 IMAD.WIDE.U32 R20, R33, 0x4, R20 ;  /* 0x000000042114b825 */ /* 0x002fe400078e0014 */
[----:B------:R-:W2:Y:S04]  /*0640*/  @!P3 LDG.E R33, desc[UR6][R16.64+0x18] ;  /* 0x000018061021b981 */ /* 0x000ea8000c1e1900 */
[----:B------:R1:W2:Y:S01]  /*0650*/  @!P3 LDG.E R35, desc[UR6][R20.64] ;  /* 0x000000061423b981 */ /* 0x0002a2000c1e1900 */
[C---:B0-----:R-:W-:Y:S02]  /*0660*/  VIMNMX.U32 R36, PT, PT, R12.reuse, R28, !PT ;  /* 0x0000001c0c247248 */ /* 0x041fe40007fe0000 */
[----:B------:R-:W-:Y:S02]  /*0670*/  ISETP.GT.U32.OR P6, PT, R12, 0x1b, P0 ;  /* 0x0000001b0c00780c */ /* 0x000fe400007c4470 */
[----:B------:R-:W-:-:S11]  /*0680*/  ISETP.GT.U32.AND P2, PT, R36, 0x1b, PT ;  /* 0x0000001b2400780c */ /* 0x000fd60003f44070 */
[----:B------:R-:W0:Y:S08]  /*0690*/  @!P6 LDC.64 R18, c[0x0][0x380] ;  /* 0x0000e000ff12eb82 */ /* 0x000e300000000a00 */
[----:B-1----:R-:W1:Y:S01]  /*06a0*/  @!P2 LDC.64 R20, c[0x0][0x380] ;  /* 0x0000e000ff14ab82 */ /* 0x002e620000000a00 */
[----:B---3--:R-:W-:Y:S01]  /*06b0*/  @!P4 FFMA R0, R31, R29, R0 ;  /* 0x0000001d1f00c223 */ /* 0x008fe20000000000 */
[----:B------:R-:W-:Y:S01]  /*06c0*/  @!P2 IMAD R29, R28, 0x1c, R10 ;  /* 0x0000001c1c1da824 */ /* 0x000fe200078e020a */
[----:B------:R-:W3:Y:S02]  /*06d0*/  @!P2 LDG.E R31, desc[UR6][R16.64+0x1c] ;  /* 0x00001c06101fa981 */ /* 0x000ee4000c1e1900 */
[----:B----4-:R-:W-:Y:S01]  /*06e0*/  @!P5 FFMA R0, R34, R37, R0 ;  /* 0x000000252200d223 */ /* 0x010fe20000000000 */
[----:B------:R-:W-:Y:S01]  /*06f0*/  ISETP.GT.U32.OR P5, PT, R12, 0x1b, P1 ;  /* 0x0000001b0c00780c */ /* 0x000fe20000fa4470 */
[----:B------:R-:W-:Y:S01]  /*0700*/  @!P6 IMAD R37, R28, 0x1c, R15 ;  /* 0x0000001c1c25e824 */ /* 0x000fe200078e020f */
[----:B------:R-:W-:-:S04]  /*0710*/  @!P2 IADD3 R29, PT, PT, R29, 0x1, RZ ;  /* 0x000000011d1da810 */ /* 0x000fc80007ffe0ff */
[----:B------:R-:W-:Y:S01]  /*0720*/  @!P6 IADD3 R37, PT, PT, R37, 0x55, RZ ;  /* 0x000000552525e810 */ /* 0x000fe20007ffe0ff */
[----:B-1----:R-:W-:Y:S02]  /*0730*/  @!P2 IMAD.WIDE.U32 R20, R29, 0x4, R20 ;  /* 0x000000041d14a825 */ /* 0x002fe400078e0014 */
[----:B------:R-:W4:Y:S02]  /*0740*/  @!P6 LDG.E R29, desc[UR6][R16.64+0x20] ;  /* 0x00002006101de981 */ /* 0x000f24000c1e1900 */
[----:B0-----:R-:W-:Y:S02]  /*0750*/  @!P6 IMAD.WIDE.U32 R36, R37, 0x4, R18 ;  /* 0x000000042524e825 */ /* 0x001fe400078e0012 */
[----:B------:R-:W0:Y:S01]  /*0760*/  @!P5 LDC.64 R18, c[0x0][0x380] ;  /* 0x0000e000ff12db82 */ /* 0x000e220000000a00 */
[----:B------:R1:W3:Y:S04]  /*0770*/  @!P2 LDG.E R21, desc[UR6][R20.64] ;  /* 0x000000061415a981 */ /* 0x0002e8000c1e1900 */
[----:B------:R-:W4:Y:S01]  /*0780*/  @!P6 LDG.E R37, desc[UR6][R36.64] ;  /* 0x000000062425e981 */ /* 0x000f22000c1e1900 */
[----:B--2---:R-:W-:Y:S01]  /*0790*/  @!P3 FFMA R0, R35, R33, R0 ;  /* 0x000000212300b223 */ /* 0x004fe20000000000 */
[----:B------:R-:W-:-:S05]  /*07a0*/  @!P5 IMAD R33, R28, 0x1c, R15 ;  /* 0x0000001c1c21d824 */ /* 0x000fca00078e020f */
[----:B------:R-:W-:-:S05]  /*07b0*/  @!P5 IADD3 R33, PT, PT, R33, 0x71, RZ ;  /* 0x000000712121d810 */ /* 0x000fca0007ffe0ff */
[----:B0-----:R-:W-:Y:S02]  /*07c0*/  @!P5 IMAD.WIDE.U32 R18, R33, 0x4, R18 ;  /* 0x000000042112d825 */ /* 0x001fe400078e0012 */
[----:B------:R-:W2:Y:S04]  /*07d0*/  @!P5 LDG.E R33, desc[UR6][R16.64+0x24] ;  /* 0x000024061021d981 */ /* 0x000ea8000c1e1900 */
[----:B------:R-:W2:Y:S01]  /*07e0*/  @!P5 LDG.E R19, desc[UR6][R18.64] ;  /* 0x000000061213d981 */ /* 0x000ea2000c1e1900 */
[C---:B------:R-:W-:Y:S02]  /*07f0*/  VIMNMX.U32 R34, PT, PT, R9.reuse, R32, !PT ;  /* 0x0000002009227248 */ /* 0x040fe40007fe0000 */
[----:B-1----:R-:W-:Y:S02]  /*0800*/  VIMNMX.U32 R20, PT, PT, R9, R30, !PT ;  /* 0x0000001e09147248 */ /* 0x002fe40007fe0000 */
[----:B------:R-:W-:-:S02]  /*0810*/  ISETP.GT.U32.AND P3, PT, R34, 0x1b, PT ;  /* 0x0000001b2200780c */ /* 0x000fc40003f64070 */
[----:B------:R-:W-:-:S11]  /*0820*/  ISETP.GT.U32.AND P4, PT, R20, 0x1b, PT ;  /* 0x0000001b1400780c */ /* 0x000fd60003f84070 */
[----:B------:R-:W0:Y:S01]  /*0830*/  @!P3 LDC.64 R34, c[0x0][0x380] ;  /* 0x0000e000ff22bb82 */ /* 0x000e220000000a00 */
[----:B---3--:R-:W-:-:S07]  /*0840*/  @!P2 FFMA R0, R21, R31, R0 ;  /* 0x0000001f1500a223 */ /* 0x008fce0000000000 */
[----:B------:R-:W1:Y:S01]  /*0850*/  @!P4 LDC.64 R20, c[0x0][0x380] ;  /* 0x0000e000ff14cb82 */ /* 0x000e620000000a00 */
[----:B----4-:R-:W-:Y:S01]  /*0860*/  @!P6 FFMA R0, R37, R29, R0 ;  /* 0x0000001d2500e223 */ /* 0x010fe20000000000 */
[----:B------:R-:W-:-:S04]  /*0870*/  VIMNMX.U32 R29, PT, PT, R9, R28, !PT ;  /* 0x0000001c091d7248 */ /* 0x000fc80007fe0000 */
[----:B------:R-:W-:Y:S01]  /*0880*/  ISETP.GT.U32.AND P2, PT, R29, 0x1b, PT ;  /* 0x0000001b1d00780c */ /* 0x000fe20003f44070 */
[C-C-:B------:R-:W-:Y:S02]  /*0890*/  @!P3 IMAD R29, R28.reuse, 0x1c, R15.reuse ;  /* 0x0000001c1c1db824 */ /* 0x140fe400078e020f */
[----:B------:R-:W-:-:S03]  /*08a0*/  @!P4 IMAD R31, R28, 0x1c, R15 ;  /* 0x0000001c1c1fc824 */ /* 0x000fc600078e020f */
[----:B------:R-:W-:Y:S02]  /*08b0*/  @!P3 IADD3 R29, PT, PT, R29, 0x2, RZ ;  /* 0x000000021d1db810 */ /* 0x000fe40007ffe0ff */
[----:B------:R-:W-:-:S03]  /*08c0*/  @!P4 IADD3 R31, PT, PT, R31, 0x1e, RZ ;  /* 0x0000001e1f1fc810 */ /* 0x000fc60007ffe0ff */
[----:B0-----:R-:W-:Y:S02]  /*08d0*/  @!P3 IMAD.WIDE.U32 R34, R29, 0x4, R34 ;  /* 0x000000041d22b825 */ /* 0x001fe400078e0022 */
[----:B------:R-:W3:Y:S02]  /*08e0*/  @!P3 LDG.E R29, desc[UR6][R16.64+0x28] ;  /* 0x00002806101db981 */ /* 0x000ee4000c1e1900 */
[----:B-1----:R-:W-:Y:S02]  /*08f0*/  @!P4 IMAD.WIDE.U32 R20, R31, 0x4, R20 ;  /* 0x000000041f14c825 */ /* 0x002fe400078e0014 */
[----:B------:R-:W3:Y:S04]  /*0900*/  @!P3 LDG.E R35, desc[UR6][R34.64] ;  /* 0x000000062223b981 */ /* 0x000ee8000c1e1900 */
[----:B------:R-:W4:Y:S04]  /*0910*/  @!P4 LDG.E R31, desc[UR6][R16.64+0x2c] ;  /* 0x00002c06101fc981 */ /* 0x000f28000c1e1900 */
[----:B------:R0:W4:Y:S01]  /*0920*/  @!P4 LDG.E R21, desc[UR6][R20.64] ;  /* 0x000000061415c981 */ /* 0x000122000c1e1900 */
[----:B--2---:R-:W-:-:S02]  /*0930*/  @!P5 FFMA R0, R19, R33, R0 ;  /* 0x000000211300d223 */ /* 0x004fc40000000000 */
[----:B------:R-:W1:Y:S01]  /*0940*/  @!P2 LDC.64 R18, c[0x0][0x380] ;  /* 0x0000e000ff12ab82 */ /* 0x000e620000000a00 */
[----:B------:R-:W-:-:S05]  /*0950*/  @!P2 IMAD R33, R28, 0x1c, R10 ;  /* 0x0000001c1c21a824 */ /* 0x000fca00078e020a */
[----:B------:R-:W-:-:S05]  /*0960*/  @!P2 IADD3 R33, PT, PT, R33, 0x2, RZ ;  /* 0x000000022121a810 */ /* 0x000fca0007ffe0ff */
[----:B-1----:R-:W-:Y:S02]  /*0970*/  @!P2 IMAD.WIDE.U32 R18, R33, 0x4, R18 ;  /* 0x000000042112a825 */ /* 0x002fe400078e0012 */
[----:B------:R-:W2:Y:S04]  /*0980*/  @!P2 LDG.E R33, desc[UR6][R16.64+0x30] ;  /* 0x000030061021a981 */ /* 0x000ea8000c1e1900 */
[----:B------:R-:W2:Y:S01]  /*0990*/  @!P2 LDG.E R19, desc[UR6][R18.64] ;  /* 0x000000061213a981 */ /* 0x000ea2000c1e1900 */
[C---:B------:R-:W-:Y:S02]  /*09a0*/  ISETP.GT.U32.OR P5, PT, R9.reuse, 0x1b, P0 ;  /* 0x0000001b0900780c */ /* 0x040fe400007a4470 */
[----:B------:R-:W-:Y:S02]  /*09b0*/  ISETP.GT.U32.OR P6, PT, R9, 0x1b, P1 ;  /* 0x0000001b0900780c */ /* 0x000fe40000fc4470 */
[----:B0-----:R-:W-:Y:S01]  /*09c0*/  VIMNMX.U32 R20, PT, PT, R13, R32, !PT ;  /* 0x000000200d147248 */ /* 0x001fe20007fe0000 */
[----:B---3--:R-:W-:-:S08]  /*09d0*/  @!P3 FFMA R0, R35, R29, R0 ;  /* 0x0000001d2300b223 */ /* 0x008fd00000000000 */
[----:B------:R-:W0:Y:S01]  /*09e0*/  @!P5 LDC.64 R34, c[0x0][0x380] ;  /* 0x0000e000ff22db82 */ /* 0x000e220000000a00 */
[----:B----4-:R-:W-:Y:S01]  /*09f0*/  @!P4 FFMA R0, R21, R31, R0 ;  /* 0x0000001f1500c223 */ /* 0x010fe20000000000 */
[----:B------:R-:W-:Y:S01]  /*0a00*/  ISETP.GT.U32.AND P4, PT, R20, 0x1b, PT ;  /* 0x0000001b1400780c */ /* 0x000fe20003f84070 */
[----:B------:R-:W-:-:S05]  /*0a10*/  @!P5 IMAD R29, R28, 0x1c, R15 ;  /* 0x0000001c1c1dd824 */ /* 0x000fca00078e020f */
[----:B------:R-:W1:Y:S01]  /*0a20*/  @!P6 LDC.64 R20, c[0x0][0x380] ;  /* 0x0000e000ff14eb82 */ /* 0x000e620000000a00 */
[----:B------:R-:W3:Y:S01]  /*0a30*/  @!P6 LDG.E R31, desc[UR6][R16.64+0x38] ;  /* 0x00003806101fe981 */ /* 0x000ee2000c1e1900 */
[----:B------:R-:W-:-:S05]  /*0a40*/  @!P5 IADD3 R29, PT, PT, R29, 0x56, RZ ;  /* 0x000000561d1dd810 */ /* 0x000fca0007ffe0ff */
[----:B0-----:R-:W-:-:S04]  /*0a50*/  @!P5 IMAD.WIDE.U32 R34, R29, 0x4, R34 ;  /* 0x000000041d22d825 */ /* 0x001fc800078e0022 */
[C---:B------:R-:W-:Y:S02]  /*0a60*/  @!P6 IMAD R29, R28.reuse, 0x1c, R23 ;  /* 0x0000001c1c1de824 */ /* 0x040fe400078e0217 */
[----:B------:R-:W4:Y:S02]  /*0a70*/  @!P5 LDG.E R35, desc[UR6][R34.64] ;  /* 0x000000062223d981 */ /* 0x000f24000c1e1900 */
[----:B-1----:R-:W-:Y:S02]  /*0a80*/  @!P6 IMAD.WIDE.U32 R20, R29, 0x4, R20 ;  /* 0x000000041d14e825 */ /* 0x002fe400078e0014 */
[----:B------:R-:W4:Y:S02]  /*0a90*/  @!P5 LDG.E R29, desc[UR6][R16.64+0x34] ;  /* 0x00003406101dd981 */ /* 0x000f24000c1e1900 */
[----:B------:R-:W-:Y:S02]  /*0aa0*/  @!P4 IMAD R37, R28, 0x1c, R24 ;  /* 0x0000001c1c25c824 */ /* 0x000fe400078e0218 */
[----:B------:R-:W3:Y:S01]  /*0ab0*/  @!P6 LDG.E R21, desc[UR6][R20.64] ;  /* 0x000000061415e981 */ /* 0x000ee2000c1e1900 */
[----:B--2---:R-:W-:-:S02]  /*0ac0*/  @!P2 FFMA R0, R19, R33, R0 ;  /* 0x000000211300a223 */ /* 0x004fc40000000000 */
[----:B------:R-:W0:Y:S01]  /*0ad0*/  @!P4 LDC.64 R18, c[0x0][0x380] ;  /* 0x0000e000ff12cb82 */ /* 0x000e220000000a00 */
[----:B------:R-:W2:Y:S01]  /*0ae0*/  @!P4 LDG.E R33, desc[UR6][R16.64+0x3c] ;  /* 0x00003c061021c981 */ /* 0x000ea2000c1e1900 */
[----:B0-----:R-:W-:-:S06]  /*0af0*/  @!P4 IMAD.WIDE.U32 R36, R37, 0x4, R18 ;  /* 0x000000042524c825 */ /* 0x001fcc00078e0012 */
[----:B------:R-:W2:Y:S01]  /*0b00*/  @!P4 LDG.E R37, desc[UR6][R36.64] ;  /* 0x000000062425c981 */ /* 0x000ea2000c1e1900 */
[----:B------:R-:W-:-:S04]  /*0b10*/  VIMNMX.U32 R18, PT, PT, R13, R30, !PT ;  /* 0x0000001e0d127248 */ /* 0x000fc80007fe0000 */
[----:B------:R-:W-:Y:S02]  /*0b20*/  ISETP.GT.U32.AND P3, PT, R18, 0x1b, PT ;  /* 0x0000001b1200780c */ /* 0x000fe40003f64070 */
[----:B------:R-:W-:-:S04]  /*0b30*/  VIMNMX.U32 R18, PT, PT, R13, R28, !PT ;  /* 0x0000001c0d127248 */ /* 0x000fc80007fe0000 */
[----:B------:R-:W-:Y:S02]  /*0b40*/  ISETP.GT.U32.AND P2, PT, R18, 0x1b, PT ;  /* 0x0000001b1200780c */ /* 0x000fe40003f44070 */
[----:B------:R-:W-:-:S11]  /*0b50*/  ISETP.GT.U32.OR P0, PT, R13, 0x1b, P0 ;  /* 0x0000001b0d00780c */ /* 0x000fd60000704470 */
[----:B------:R-:W0:Y:S01]  /*0b60*/  @!P2 LDC.64 R18, c[0x0][0x380] ;  /* 0x0000e000ff12ab82 */ /* 0x000e220000000a00 */
[----:B------:R-:W-:Y:S02]  /*0b70*/  VIMNMX.U32 R32, PT, PT, R14, R32, !PT ;  /* 0x000000200e207248 */ /* 0x000fe40007fe0000 */
[----:B------:R-:W-:Y:S01]  /*0b80*/  ISETP.GT.U32.OR P1, PT, R13, 0x1b, P1 ;  /* 0x0000001b0d00780c */ /* 0x000fe20000f24470 */
[----:B----4-:R-:W-:-:S04]  /*0b90*/  @!P5 FFMA R0, R35, R29, R0 ;  /* 0x0000001d2300d223 */ /* 0x010fc80000000000 */
[----:B---3--:R-:W-:Y:S02]  /*0ba0*/  @!P6 FFMA R0, R21, R31, R0 ;  /* 0x0000001f1500e223 */ /* 0x008fe40000000000 */
[----:B------:R-:W1:Y:S01]  /*0bb0*/  @!P3 LDC.64 R20, c[0x0][0x380] ;  /* 0x0000e000ff14bb82 */ /* 0x000e620000000a00 */
[C---:B------:R-:W-:Y:S01]  /*0bc0*/  @!P2 IMAD R35, R28.reuse, 0x1c, R25 ;  /* 0x0000001c1c23a824 */ /* 0x040fe200078e0219 */
[----:B------:R-:W3:Y:S01]  /*0bd0*/  @!P3 LDG.E R31, desc[UR6][R16.64+0x40] ;  /* 0x00004006101fb981 */ /* 0x000ee2000c1e1900 */
[----:B------:R-:W-:Y:S02]  /*0be0*/  @!P3 IMAD R29, R28, 0x1c, R15 ;  /* 0x0000001c1c1db824 */ /* 0x000fe400078e020f */
[----:B0-----:R-:W-:-:S03]  /*0bf0*/  @!P2 IMAD.WIDE.U32 R34, R35, 0x4, R18 ;  /* 0x000000042322a825 */ /* 0x001fc600078e0012 */
[----:B------:R-:W0:Y:S01]  /*0c00*/  @!P1 LDC.64 R18, c[0x0][0x380] ;  /* 0x0000e000ff129b82 */ /* 0x000e220000000a00 */
[----:B------:R-:W-:Y:S02]  /*0c10*/  @!P3 IADD3 R29, PT, PT, R29, 0x1f, RZ ;  /* 0x0000001f1d1db810 */ /* 0x000fe40007ffe0ff */
[----:B------:R-:W4:Y:S03]  /*0c20*/  @!P2 LDG.E R35, desc[UR6][R34.64] ;  /* 0x000000062223a981 */ /* 0x000f26000c1e1900 */
[----:B-1----:R-:W-:-:S04]  /*0c30*/  @!P3 IMAD.WIDE.U32 R20, R29, 0x4, R20 ;  /* 0x000000041d14b825 */ /* 0x002fc800078e0014 */
[----:B------:R-:W-:Y:S02]  /*0c40*/  @!P0 IMAD R29, R28, 0x1c, R15 ;  /* 0x0000001c1c1d8824 */ /* 0x000fe400078e020f */
[----:B------:R-:W3:Y:S03]  /*0c50*/  @!P3 LDG.E R21, desc[UR6][R20.64] ;  /* 0x000000061415b981 */ /* 0x000ee6000c1e1900 */
[----:B------:R-:W-:Y:S01]  /*0c60*/  @!P0 IADD3 R29, PT, PT, R29, 0x57, RZ ;  /* 0x000000571d1d8810 */ /* 0x000fe20007ffe0ff */
[----:B------:R-:W4:Y:S01]  /*0c70*/  @!P0 LDG.E R20, desc[UR6][R16.64+0x48] ;  /* 0x0000480610148981 */ /* 0x000f22000c1e1900 */
[----:B--2---:R-:W-:Y:S01]  /*0c80*/  @!P4 FFMA R0, R37, R33, R0 ;  /* 0x000000212500c223 */ /* 0x004fe20000000000 */
[----:B------:R-:W-:Y:S02]  /*0c90*/  ISETP.GT.U32.AND P4, PT, R32, 0x1b, PT ;  /* 0x0000001b2000780c */ /* 0x000fe40003f84070 */
[----:B------:R-:W1:Y:S01]  /*0ca0*/  @!P0 LDC.64 R32, c[0x0][0x380] ;  /* 0x0000e000ff208b82 */ /* 0x000e620000000a00 */
[----:B------:R-:W-:-:S04]  /*0cb0*/  @!P1 IMAD R37, R28, 0x1c, R7 ;  /* 0x0000001c1c259824 */ /* 0x000fc800078e0207 */
[----:B0-----:R-:W-:-:S06]  /*0cc0*/  @!P1 IMAD.WIDE.U32 R36, R37, 0x4, R18 ;  /* 0x0000000425249825 */ /* 0x001fcc00078e0012 */
[----:B------:R-:W2:Y:S01]  /*0cd0*/  @!P1 LDG.E R36, desc[UR6][R36.64] ;  /* 0x0000000624249981 */ /* 0x000ea2000c1e1900 */
[----:B------:R-:W-:Y:S01]  /*0ce0*/  VIMNMX.U32 R30, PT, PT, R14, R30, !PT ;  /* 0x0000001e0e1e7248 */ /* 0x000fe20007fe0000 */
[----:B------:R-:W0:Y:S02]  /*0cf0*/  @!P4 LDC.64 R18, c[0x0][0x380] ;  /* 0x0000e000ff12cb82 */ /* 0x000e240000000a00 */
[----:B------:R-:W2:Y:S01]  /*0d00*/  @!P1 LDG.E R37, desc[UR6][R16.64+0x4c] ;  /* 0x00004c0610259981 */ /* 0x000ea2000c1e1900 */
[----:B-1----:R-:W-:-:S05]  /*0d10*/  @!P0 IMAD.WIDE.U32 R32, R29, 0x4, R32 ;  /* 0x000000041d208825 */ /* 0x002fca00078e0020 */
[----:B------:R1:W2:Y:S04]  /*0d20*/  @!P0 LDG.E R29, desc[UR6][R32.64] ;  /* 0x00000006201d8981 */ /* 0x0002a8000c1e1900 */
[----:B------:R-:W4:Y:S01]  /*0d30*/  @!P2 LDG.E R32, desc[UR6][R16.64+0x44] ;  /* 0x000044061020a981 */ /* 0x000f22000c1e1900 */
[----:B------:R-:W-:Y:S01]  /*0d40*/  ISETP.GT.U32.AND P5, PT, R30, 0x1b, PT ;  /* 0x0000001b1e00780c */ /* 0x000fe20003fa4070 */
[----:B---3--:R-:W-:Y:S01]  /*0d50*/  @!P3 FFMA R0, R21, R31, R0 ;  /* 0x0000001f1500b223 */ /* 0x008fe20000000000 */
[----:B------:R-:W-:-:S04]  /*0d60*/  VIMNMX.U32 R21, PT, PT, R14, R28, !PT ;  /* 0x0000001c0e157248 */ /* 0x000fc80007fe0000 */
[----:B------:R-:W-:-:S13]  /*0d70*/  ISETP.GT.U32.AND P3, PT, R21, 0x1b, PT ;  /* 0x0000001b1500780c */ /* 0x000fda0003f64070 */
[----:B------:R-:W3:Y:S01]  /*0d80*/  @!P3 LDC.64 R30, c[0x0][0x380] ;  /* 0x0000e000ff1ebb82 */ /* 0x000ee20000000a00 */
[----:B----4-:R-:W-:-:S07]  /*0d90*/  @!P2 FFMA R0, R35, R32, R0 ;  /* 0x000000202300a223 */ /* 0x010fce0000000000 */
[----:B-1----:R-:W1:Y:S01]  /*0da0*/  @!P5 LDC.64 R32, c[0x0][0x380] ;  /* 0x0000e000ff20db82 */ /* 0x002e620000000a00 */
[----:B--2---:R-:W-:Y:S01]  /*0db0*/  @!P0 FFMA R0, R29, R20, R0 ;  /* 0x000000141d008223 */ /* 0x004fe20000000000 */
[----:B------:R-:W-:Y:S01]  /*0dc0*/  ISETP.GT.U32.AND P0, PT, R14, 0x1b, PT ;  /* 0x0000001b0e00780c */ /* 0x000fe20003f04070 */
[--C-:B------:R-:W-:Y:S02]  /*0dd0*/  @!P4 IMAD R35, R28, 0x1c, R15.reuse ;  /* 0x0000001c1c23c824 */ /* 0x100fe400078e020f */
[----:B------:R-:W-:Y:S01]  /*0de0*/  @!P1 FFMA R0, R36, R37, R0 ;  /* 0x0000002524009223 */ /* 0x000fe20000000000 */
[C---:B------:R-:W-:Y:S02]  /*0df0*/  ISETP.GT.U32.OR P1, PT, R28.reuse, 0x1a, P0 ;  /* 0x0000001a1c00780c */ /* 0x040fe40000724470 */
[C---:B------:R-:W-:Y:S01]  /*0e00*/  ISETP.GT.U32.OR P0, PT, R28.reuse, 0x19, P0 ;  /* 0x000000191c00780c */ /* 0x040fe20000704470 */
[C---:B------:R-:W-:Y:S01]  /*0e10*/  @!P5 IMAD R20, R28.reuse, 0x1c, R15 ;  /* 0x0000001c1c14d824 */ /* 0x040fe200078e020f */
[----:B------:R-:W-:Y:S01]  /*0e20*/  @!P4 IADD3 R35, PT, PT, R35, 0x4, RZ ;  /* 0x000000042323c810 */ /* 0x000fe20007ffe0ff */
[----:B------:R-:W-:-:S04]  /*0e30*/  @!P3 IMAD R37, R28, 0x1c, R10 ;  /* 0x0000001c1c25b824 */ /* 0x000fc800078e020a */
[----:B0-----:R-:W-:Y:S01]  /*0e40*/  @!P4 IMAD.WIDE.U32 R34, R35, 0x4, R18 ;  /* 0x000000042322c825 */ /* 0x001fe200078e0012 */
[----:B------:R-:W-:-:S03]  /*0e50*/  @!P5 IADD3 R19, PT, PT, R20, 0x20, RZ ;  /* 0x000000201413d810 */ /* 0x000fc60007ffe0ff */
[----:B------:R-:W0:Y:S01]  /*0e60*/  @!P1 LDC.64 R20, c[0x0][0x380] ;  /* 0x0000e000ff149b82 */ /* 0x000e220000000a00 */
[----:B------:R-:W-:Y:S01]  /*0e70*/  @!P3 IADD3 R37, PT, PT, R37, 0x4, RZ ;  /* 0x000000042525b810 */ /* 0x000fe20007ffe0ff */
[----:B------:R2:W4:Y:S01]  /*0e80*/  @!P4 LDG.E R29, desc[UR6][R34.64] ;  /* 0x00000006221dc981 */ /* 0x000522000c1e1900 */
[----:B-1----:R-:W-:-:S03]  /*0e90*/  @!P5 IMAD.WIDE.U32 R32, R19, 0x4, R32 ;  /* 0x000000041320d825 */ /* 0x002fc600078e0020 */
[----:B------:R-:W4:Y:S02]  /*0ea0*/  @!P0 LDG.E R36, desc[UR6][R16.64+0x60] ;  /* 0x0000600610248981 */ /* 0x000f24000c1e1900 */
[----:B------:R-:W1:Y:S01]  /*0eb0*/  @!P0 LDC.64 R18, c[0x0][0x380] ;  /* 0x0000e000ff128b82 */ /* 0x000e620000000a00 */
[----:B---3--:R-:W-:Y:S01]  /*0ec0*/  @!P3 IMAD.WIDE.U32 R30, R37, 0x4, R30 ;  /* 0x00000004251eb825 */ /* 0x008fe200078e001e */
[----:B------:R-:W3:Y:S03]  /*0ed0*/  @!P5 LDG.E R33, desc[UR6][R32.64] ;  /* 0x000000062021d981 */ /* 0x000ee6000c1e1900 */
[C-C-:B------:R-:W-:Y:S01]  /*0ee0*/  @!P1 IMAD R37, R28.reuse, 0x1c, R15.reuse ;  /* 0x0000001c1c259824 */ /* 0x140fe200078e020f */
[----:B------:R-:W3:Y:S01]  /*0ef0*/  @!P5 LDG.E R34, desc[UR6][R16.64+0x54] ;  /* 0x000054061022d981 */ /* 0x000ee2000c1e1900 */
[----:B------:R-:W-:-:S03]  /*0f00*/  @!P0 IMAD R28, R28, 0x1c, R15 ;  /* 0x0000001c1c1c8824 */ /* 0x000fc600078e020f */
[----:B------:R-:W-:Y:S01]  /*0f10*/  @!P1 IADD3 R37, PT, PT, R37, 0x58, RZ ;  /* 0x0000005825259810 */ /* 0x000fe20007ffe0ff */
[----:B------:R-:W3:Y:S01]  /*0f20*/  @!P3 LDG.E R31, desc[UR6][R30.64] ;  /* 0x000000061e1fb981 */ /* 0x000ee2000c1e1900 */
[----:B--2---:R-:W-:-:S03]  /*0f30*/  @!P0 IADD3 R35, PT, PT, R28, 0x74, RZ ;  /* 0x000000741c238810 */ /* 0x004fc60007ffe0ff */
[----:B------:R-:W4:Y:S01]  /*0f40*/  @!P4 LDG.E R28, desc[UR6][R16.64+0x50] ;  /* 0x00005006101cc981 */ /* 0x000f22000c1e1900 */
[----:B0-----:R-:W-:-:S03]  /*0f50*/  @!P1 IMAD.WIDE.U32 R20, R37, 0x4, R20 ;  /* 0x0000000425149825 */ /* 0x001fc600078e0014 */
[----:B------:R-:W2:Y:S04]  /*0f60*/  @!P3 LDG.E R32, desc[UR6][R16.64+0x58] ;  /* 0x000058061020b981 */ /* 0x000ea8000c1e1900 */
[----:B------:R-:W2:Y:S01]  /*0f70*/  @!P1 LDG.E R21, desc[UR6][R20.64] ;  /* 0x0000000614159981 */ /* 0x000ea2000c1e1900 */
[----:B-1----:R-:W-:-:S03]  /*0f80*/  @!P0 IMAD.WIDE.U32 R18, R35, 0x4, R18 ;  /* 0x0000000423128825 */ /* 0x002fc600078e0012 */
[----:B------:R-:W2:Y:S04]  /*0f90*/  @!P1 LDG.E R35, desc[UR6][R16.64+0x5c] ;  /* 0x00005c0610239981 */ /* 0x000ea8000c1e1900 */
[----:B------:R-:W2:Y:S01]  /*0fa0*/  @!P0 LDG.E R19, desc[UR6][R18.64] ;  /* 0x0000000612138981 */ /* 0x000ea2000c1e1900 */
[----:B------:R-:W-:Y:S02]  /*0fb0*/  UPLOP3.LUT UP2, UPT, UPT, UPT, UP0, 0x80, 0x8 ;  /* 0x000000000008789c */ /* 0x000fe40003f4f000 */
[----:B------:R-:W-:Y:S01]  /*0fc0*/  UPLOP3.LUT UP0, UPT, UPT, UPT, UPT, 0x40, 0x4 ;  /* 0x000000000004789c */ /* 0x000fe20003f0e870 */
[----:B----4-:R-:W-:-:S04]  /*0fd0*/  @!P4 FFMA R0, R29, R28, R0 ;  /* 0x0000001c1d00c223 */ /* 0x010fc80000000000 */
[----:B---3--:R-:W-:-:S04]  /*0fe0*/  @!P5 FFMA R0, R33, R34, R0 ;  /* 0x000000222100d223 */ /* 0x008fc80000000000 */
[----:B--2---:R-:W-:-:S04]  /*0ff0*/  @!P3 FFMA R0, R31, R32, R0 ;  /* 0x000000201f00b223 */ /* 0x004fc80000000000 */
[----:B------:R-:W-:-:S04]  /*1000*/  @!P1 FFMA R0, R21, R35, R0 ;  /* 0x0000002315009223 */ /* 0x000fc80000000000 */
[----:B------:R-:W-:-:S05]  /*1010*/  @!P0 FFMA R0, R19, R36, R0 ;  /* 0x0000002413008223 */ /* 0x000fca0000000000 */
[----:B------:R-:W-:-:S04]  /*1020*/  FMNMX R28, RZ, R0, !PT ;  /* 0x00000000ff1c7209 */ /* 0x000fc80007800000 */
[-C--:B------:R-:W-:Y:S01]  /*1030*/  FSETP.GT.AND P1, PT, R28, R27.reuse, PT ;  /* 0x0000001b1c00720b */ /* 0x080fe20003f24000 */
[----:B------:R-:W-:Y:S01]  /*1040*/  HFMA2 R19, -RZ, RZ, 0, 1.1920928955078125e-07 ;  /* 0x00000002ff137431 */ /* 0x000fe200000001ff */
[----:B------:R-:W-:Y:S02]  /*1050*/  FSETP.GT.AND P0, PT, R0, RZ, PT ;  /* 0x000000ff0000720b */ /* 0x000fe40003f04000 */
[----:B------:R-:W-:Y:S02]  /*1060*/  MOV R0, UR4 ;  /* 0x0000000400007c02 */ /* 0x000fe40008000f00 */
[----:B------:R-:W-:-:S07]  /*1070*/  FSEL R27, R28, R27, P1 ;  /* 0x0000001b1c1b7208 */ /* 0x000fce0000800000 */
[----:B------:R-:W-:Y:S01]  /*1080*/  @P1 SEL R8, RZ, 0x1, !P0 ;  /* 0x00000001ff081807 */ /* 0x000fe20004000000 */
[----:B------:R-:W-:Y:S01]  /*1090*/  @P1 IMAD R26, R0, R19, UR5 ;  /* 0x00000005001a1e24 */ /* 0x000fe2000f8e0213 */
[----:B------:R-:W-:Y:S01]  /*10a0*/  UMOV UR5, 0x1 ;  /* 0x0000000100057882 */ /* 0x000fe20000000000 */
[----:B------:R-:W-:Y:S05]  /*10b0*/  BRA.U UP2, `(.L_x_99) ;  /* 0xfffffff102747547 */ /* 0x000fea000b83ffff */
[----:B------:R-:W-:Y:S01]  /*10c0*/  UPLOP3.LUT UP0, UPT, UPT, UPT, UPT, 0x40, 0x4 ;  /* 0x000000000004789c */ /* 0x000fe20003f0e870 */
[----:B------:R-:W-:Y:S01]  /*10d0*/  UMOV UR4, 0x1 ;  /* 0x0000000100047882 */ /* 0x000fe20000000000 */
[----:B------:R-:W-:Y:S09]  /*10e0*/  BRA.U UP1, `(.L_x_100) ;  /* 0xfffffff1012c7547 */ /* 0x000ff2000b83ffff */
[----:B------:R-:W0:Y:S01]  /*10f0*/  LDC.64 R6, c[0x0][0x398] ;  /* 0x0000e600ff067b82 */ /* 0x000e220000000a00 */
[----:B------:R-:W-:-:S04]  /*1100*/  IMAD R2, R2, 0x6, R5 ;  /* 0x0000000602027824 */ /* 0x000fc800078e0205 */
[----:B------:R-:W-:-:S03]  /*1110*/  IMAD R9, R2, 0xc, R3 ;  /* 0x0000000c02097824 */ /* 0x000fc600078e0203 */
[----:B------:R-:W1:Y:S01]  /*1120*/  LDC.64 R10, c[0x0][0x3a0] ;  /* 0x0000e800ff0a7b82 */ /* 0x000e620000000a00 */
[----:B------:R-:W-:-:S07]  /*1130*/  IMAD R9, R9, 0xc, R4 ;  /* 0x0000000c09097824 */ /* 0x000fce00078e0204 */
[----:B------:R-:W2:Y:S01]  /*1140*/  LDC.64 R12, c[0x0][0x3a8] ;  /* 0x0000ea00ff0c7b82 */ /* 0x000ea20000000a00 */
[----:B0-----:R-:W-:-:S05]  /*1150*/  IMAD.WIDE.U32 R2, R9, 0x4, R6 ;  /* 0x0000000409027825 */ /* 0x001fca00078e0006 */
[----:B------:R-:W-:Y:S01]  /*1160*/  STG.E desc[UR6][R2.64], R27 ;  /* 0x0000001b02007986 */ /* 0x000fe2000c101906 */
[----:B-1----:R-:W-:-:S05]  /*1170*/  IMAD.WIDE.U32 R4, R9, 0x4, R10 ;  /* 0x0000000409047825 */ /* 0x002fca00078e000a */
[----:B------:R-:W-:Y:S01]  /*1180*/  STG.E desc[UR6][R4.64], R26 ;  /* 0x0000001a04007986 */ /* 0x000fe2000c101906 */
[----:B--2---:R-:W-:-:S05]  /*1190*/  IMAD.WIDE.U32 R6, R9, 0x4, R12 ;  /* 0x0000000409067825 */ /* 0x004fca00078e000c */
[----:B------:R-:W-:Y:S01]  /*11a0*/  STG.E desc[UR6][R6.64], R8 ;  /* 0x0000000806007986 */ /* 0x000fe2000c101906 */
[----:B------:R-:W-:Y:S05]  /*11b0*/  EXIT ;  /* 0x000000000000794d */ /* 0x000fea0003800000 */
.L_x_101:
        /* <DEDUP_REMOVED lines=12> */
.L_x_111:


//--------------------- .nv.global.init           --------------------------
	.section	.nv.global.init,"aw",@progbits
	.align	4
.nv.global.init:
	.type		mrg32k3aM1SubSeq,@object
	.size		mrg32k3aM1SubSeq,(mrg32k3aM2SubSeq - mrg32k3aM1SubSeq)
mrg32k3aM1SubSeq:
        /*0000*/ 	.byte	0x0b, 0xcc, 0xee, 0x04, 0x73, 0x29, 0x8b, 0x6f, 0xf6, 0x53, 0x03, 0xf6, 0x23, 0xf6, 0xea, 0xda
        /* <DEDUP_REMOVED lines=125> */
	.type		mrg32k3aM2SubSeq,@object
	.size		mrg32k3aM2SubSeq,(mrg32k3aM1 - mrg32k3aM2SubSeq)
mrg32k3aM2SubSeq:
        /* <DEDUP_REMOVED lines=126> */
	.type		mrg32k3aM1,@object
	.size		mrg32k3aM1,(mrg32k3aM1Seq - mrg32k3aM1)
mrg32k3aM1:
        /* <DEDUP_REMOVED lines=144> */
	.type		mrg32k3aM1Seq,@object
	.size		mrg32k3aM1Seq,(mrg32k3aM2 - mrg32k3aM1Seq)
mrg32k3aM1Seq:
        /* <DEDUP_REMOVED lines=144> */
	.type		mrg32k3aM2,@object
	.size		mrg32k3aM2,(mrg32k3aM2Seq - mrg32k3aM2)
mrg32k3aM2:
        /* <DEDUP_REMOVED lines=144> */
	.type		mrg32k3aM2Seq,@object
	.size		mrg32k3aM2Seq,(precalc_xorwow_matrix - mrg32k3aM2Seq)
mrg32k3aM2Seq:
        /* <DEDUP_REMOVED lines=144> */
	.type		precalc_xorwow_matrix,@object
	.size		precalc_xorwow_matrix,(precalc_xorwow_offset_matrix - precalc_xorwow_matrix)
precalc_xorwow_matrix:
        /* <DEDUP_REMOVED lines=6400> */
	.type		precalc_xorwow_offset_matrix,@object
	.size		precalc_xorwow_offset_matrix,(.L_1 - precalc_xorwow_offset_matrix)
precalc_xorwow_offset_matrix:
        /* <DEDUP_REMOVED lines=6400> */
.L_1:


//--------------------- .nv.shared.reserved.0     --------------------------
	.section	.nv.shared.reserved.0,"aw",@nobits
	.weak		__nv_reservedSMEM_offset_0_alias
	.size		__nv_reservedSMEM_offset_0_alias, 0, 64
	.other		__nv_reservedSMEM_offset_0_alias,@"STO_CUDA_RESERVED_SHARED STV_DEFAULT"
__nv_reservedSMEM_offset_0_alias:
	.zero		0
	.zero		64


//--------------------- .nv.constant0._Z21conv1_backward_kernelPKfS0_S0_PfS1_S1_PKiS3_i --------------------------
	.section	.nv.constant0._Z21conv1_backward_kernelPKfS0_S0_PfS1_S1_PKiS3_i,"a",@progbits
	.sectionflags	@""
	.align	4
.nv.constant0._Z21conv1_backward_kernelPKfS0_S0_PfS1_S1_PKiS3_i:
	.zero		964


//--------------------- .nv.constant0._Z21conv2_backward_kernelPKfS0_S0_PfS1_S1_PKiS3_i --------------------------
	.section	.nv.constant0._Z21conv2_backward_kernelPKfS0_S0_PfS1_S1_PKiS3_i,"a",@progbits
	.sectionflags	@""
	.align	4
.nv.constant0._Z21conv2_backward_kernelPKfS0_S0_PfS1_S1_PKiS3_i:
	.zero		964


//--------------------- .nv.constant0._Z18fc_backward_kernelPKfS0_S0_PfS1_S1_iii --------------------------
	.section	.nv.constant0._Z18fc_backward_kernelPKfS0_S0_PfS1_S1_iii,"a",@progbits
	.sectionflags	@""
	.align	4
.nv.constant0._Z18fc_backward_kernelPKfS0_S0_PfS1_S1_iii:
	.zero		956


//--------------------- .nv.constant0._Z13update_kernelPfPKffii --------------------------
	.section	.nv.constant0._Z13update_kernelPfPKffii,"a",@progbits
	.sectionflags	@""
	.align	4
.nv.constant0._Z13update_kernelPfPKffii:
	.zero		924


//--------------------- .nv.constant0._Z19softmax_loss_kernelPKfPKiPfS3_ii --------------------------
	.section	.nv.constant0._Z19softmax_loss_kernelPKfPKiPfS3_ii,"a",@progbits
	.sectionflags	@""
	.align	4
.nv.constant0._Z19softmax_loss_kernelPKfPKiPfS3_ii:
	.zero		936


//--------------------- .nv.constant0._Z17fc_forward_kernelPKfS0_S0_Pfiib --------------------------
	.section	.nv.constant0._Z17fc_forward_kernelPKfS0_S0_Pfiib,"a",@progbits
	.sectionflags	@""
	.align	4
.nv.constant0._Z17fc_forward_kernelPKfS0_S0_Pfiib:
	.zero		937


//--------------------- .nv.constant0._Z18conv2_fused_kernelPKfS0_S0_PfPiS2_i --------------------------
	.section	.nv.constant0._Z18conv2_fused_kernelPKfS0_S0_PfPiS2_i,"a",@progbits
	.sectionflags	@""
	.align	4
.nv.constant0._Z18conv2_fused_kernelPKfS0_S0_PfPiS2_i:
	.zero		948


//--------------------- .nv.constant0._Z18conv1_fused_kernelPKfS0_S0_PfPiS2_i --------------------------
	.section	.nv.constant0._Z18conv1_fused_kernelPKfS0_S0_PfPiS2_i,"a",@progbits
	.sectionflags	@""
	.align	4
.nv.constant0._Z18conv1_fused_kernelPKfS0_S0_PfPiS2_i:
	.zero		948


//--------------------- SYMBOLS --------------------------

	.type		.nv.reservedSmem.offset0,@object
	.size		.nv.reservedSmem.offset0,0x4
